//
// Generated by NVIDIA NVVM Compiler
//
// Compiler Build ID: CL-36424714
// Cuda compilation tools, release 13.0, V13.0.88
// Based on NVVM 20.0.0
//

.version 9.0
.target sm_100
.address_size 64

.global .align 4 .b8 __cudart_i2opi_f[24] = {65, 144, 67, 60, 153, 149, 98, 219, 192, 221, 52, 245, 209, 87, 39, 252, 41, 21, 68, 78, 110, 131, 249, 162};

.func  (.param .b32 func_retval0) _Z14basis_functioniifPf(
	.param .b32 _Z14basis_functioniifPf_param_0,
	.param .b32 _Z14basis_functioniifPf_param_1,
	.param .b32 _Z14basis_functioniifPf_param_2,
	.param .b64 _Z14basis_functioniifPf_param_3
)
{
	.local .align 4 .b8 	__local_depot0[28];
	.reg .b64 	%SP;
	.reg .b64 	%SPL;
	.reg .pred 	%p<38>;
	.reg .b32 	%r<162>;
	.reg .b32 	%f<138>;
	.reg .b64 	%rd<83>;
	.reg .b64 	%fd<9>;

	mov.u64 	%SPL, __local_depot0;
	ld.param.u32 	%r57, [_Z14basis_functioniifPf_param_0];
	ld.param.u32 	%r58, [_Z14basis_functioniifPf_param_1];
	ld.param.f32 	%f38, [_Z14basis_functioniifPf_param_2];
	ld.param.u64 	%rd32, [_Z14basis_functioniifPf_param_3];
	cvta.to.global.u64 	%rd1, %rd32;
	add.u64 	%rd2, %SPL, 0;
	setp.ne.s32 	%p1, %r58, 1;
	@%p1 bra 	$L__BB0_3;
	mul.wide.s32 	%rd70, %r57, 4;
	add.s64 	%rd3, %rd1, %rd70;
	ld.global.f32 	%f129, [%rd3];
	setp.gtu.f32 	%p36, %f129, %f38;
	mov.f32 	%f136, 0f00000000;
	@%p36 bra 	$L__BB0_40;
	ld.global.f32 	%f130, [%rd3+4];
	setp.lt.f32 	%p37, %f38, %f130;
	selp.f32 	%f136, 0f3F800000, 0f00000000, %p37;
	bra.uni 	$L__BB0_40;
$L__BB0_3:
	add.s32 	%r59, %r58, %r57;
	mul.wide.s32 	%rd34, %r59, 4;
	add.s64 	%rd35, %rd1, %rd34;
	ld.global.f32 	%f40, [%rd35+-4];
	mul.wide.s32 	%rd36, %r57, 4;
	add.s64 	%rd37, %rd1, %rd36;
	ld.global.f32 	%f2, [%rd37];
	sub.f32 	%f3, %f40, %f2;
	ld.global.f32 	%f4, [%rd35];
	ld.global.f32 	%f41, [%rd37+4];
	sub.f32 	%f5, %f4, %f41;
	setp.eq.f32 	%p2, %f3, 0f00000000;
	mov.f32 	%f133, 0f00000000;
	@%p2 bra 	$L__BB0_21;
	sub.f32 	%f42, %f38, %f2;
	mul.f32 	%f6, %f42, 0f3F000000;
	mul.f32 	%f43, %f6, 0f3F22F983;
	cvt.rni.s32.f32 	%r149, %f43;
	cvt.rn.f32.s32 	%f44, %r149;
	fma.rn.f32 	%f45, %f44, 0fBFC90FDA, %f6;
	fma.rn.f32 	%f46, %f44, 0fB3A22168, %f45;
	fma.rn.f32 	%f131, %f44, 0fA7C234C5, %f46;
	abs.f32 	%f8, %f6;
	setp.ltu.f32 	%p3, %f8, 0f47CE4780;
	@%p3 bra 	$L__BB0_12;
	setp.neu.f32 	%p4, %f8, 0f7F800000;
	@%p4 bra 	$L__BB0_7;
	mov.f32 	%f49, 0f00000000;
	mul.rn.f32 	%f131, %f6, %f49;
	mov.b32 	%r149, 0;
	bra.uni 	$L__BB0_12;
$L__BB0_7:
	mov.b32 	%r2, %f6;
	shl.b32 	%r61, %r2, 8;
	or.b32  	%r3, %r61, -2147483648;
	mov.b64 	%rd73, 0;
	mov.b32 	%r146, 0;
	mov.u64 	%rd71, __cudart_i2opi_f;
	mov.u64 	%rd72, %rd2;
$L__BB0_8:
	.pragma "nounroll";
	ld.global.nc.u32 	%r62, [%rd71];
	mad.wide.u32 	%rd40, %r62, %r3, %rd73;
	shr.u64 	%rd73, %rd40, 32;
	st.local.u32 	[%rd72], %rd40;
	add.s32 	%r146, %r146, 1;
	add.s64 	%rd72, %rd72, 4;
	add.s64 	%rd71, %rd71, 4;
	setp.ne.s32 	%p5, %r146, 6;
	@%p5 bra 	$L__BB0_8;
	shr.u32 	%r63, %r2, 23;
	st.local.u32 	[%rd2+24], %rd73;
	and.b32  	%r6, %r63, 31;
	and.b32  	%r64, %r63, 224;
	add.s32 	%r65, %r64, -128;
	shr.u32 	%r66, %r65, 5;
	mul.wide.u32 	%rd41, %r66, 4;
	sub.s64 	%rd10, %rd2, %rd41;
	ld.local.u32 	%r147, [%rd10+24];
	ld.local.u32 	%r148, [%rd10+20];
	setp.eq.s32 	%p6, %r6, 0;
	@%p6 bra 	$L__BB0_11;
	shf.l.wrap.b32 	%r147, %r148, %r147, %r6;
	ld.local.u32 	%r67, [%rd10+16];
	shf.l.wrap.b32 	%r148, %r67, %r148, %r6;
$L__BB0_11:
	shr.u32 	%r68, %r147, 30;
	shf.l.wrap.b32 	%r69, %r148, %r147, 2;
	shl.b32 	%r70, %r148, 2;
	shr.u32 	%r71, %r69, 31;
	add.s32 	%r72, %r71, %r68;
	neg.s32 	%r73, %r72;
	setp.lt.s32 	%p7, %r2, 0;
	selp.b32 	%r149, %r73, %r72, %p7;
	xor.b32  	%r74, %r69, %r2;
	shr.s32 	%r75, %r69, 31;
	xor.b32  	%r76, %r75, %r69;
	xor.b32  	%r77, %r75, %r70;
	cvt.u64.u32 	%rd42, %r76;
	shl.b64 	%rd43, %rd42, 32;
	cvt.u64.u32 	%rd44, %r77;
	or.b64  	%rd45, %rd43, %rd44;
	cvt.rn.f64.s64 	%fd1, %rd45;
	mul.f64 	%fd2, %fd1, 0d3BF921FB54442D19;
	cvt.rn.f32.f64 	%f47, %fd2;
	neg.f32 	%f48, %f47;
	setp.lt.s32 	%p8, %r74, 0;
	selp.f32 	%f131, %f48, %f47, %p8;
$L__BB0_12:
	mul.rn.f32 	%f50, %f131, %f131;
	and.b32  	%r79, %r149, 1;
	setp.eq.b32 	%p9, %r79, 1;
	selp.f32 	%f51, 0f3F800000, %f131, %p9;
	fma.rn.f32 	%f52, %f50, %f51, 0f00000000;
	fma.rn.f32 	%f53, %f50, 0f37CBAC00, 0fBAB607ED;
	selp.f32 	%f54, %f53, 0fB94D4153, %p9;
	selp.f32 	%f55, 0f3D2AAABB, 0f3C0885E4, %p9;
	fma.rn.f32 	%f56, %f54, %f50, %f55;
	selp.f32 	%f57, 0fBEFFFFFF, 0fBE2AAAA8, %p9;
	fma.rn.f32 	%f58, %f56, %f50, %f57;
	fma.rn.f32 	%f59, %f58, %f52, %f51;
	and.b32  	%r80, %r149, 2;
	setp.eq.s32 	%p10, %r80, 0;
	mov.f32 	%f60, 0f00000000;
	sub.f32 	%f61, %f60, %f59;
	selp.f32 	%f12, %f59, %f61, %p10;
	mul.f32 	%f13, %f3, 0f3F000000;
	mul.f32 	%f62, %f13, 0f3F22F983;
	cvt.rni.s32.f32 	%r153, %f62;
	cvt.rn.f32.s32 	%f63, %r153;
	fma.rn.f32 	%f64, %f63, 0fBFC90FDA, %f13;
	fma.rn.f32 	%f65, %f63, 0fB3A22168, %f64;
	fma.rn.f32 	%f132, %f63, 0fA7C234C5, %f65;
	abs.f32 	%f15, %f13;
	setp.ltu.f32 	%p11, %f15, 0f47CE4780;
	@%p11 bra 	$L__BB0_20;
	setp.neu.f32 	%p12, %f15, 0f7F800000;
	@%p12 bra 	$L__BB0_15;
	mov.f32 	%f68, 0f00000000;
	mul.rn.f32 	%f132, %f13, %f68;
	mov.b32 	%r153, 0;
	bra.uni 	$L__BB0_20;
$L__BB0_15:
	mov.b32 	%r16, %f13;
	shl.b32 	%r82, %r16, 8;
	or.b32  	%r17, %r82, -2147483648;
	mov.b64 	%rd76, 0;
	mov.b32 	%r150, 0;
	mov.u64 	%rd74, __cudart_i2opi_f;
	mov.u64 	%rd75, %rd2;
$L__BB0_16:
	.pragma "nounroll";
	ld.global.nc.u32 	%r83, [%rd74];
	mad.wide.u32 	%rd48, %r83, %r17, %rd76;
	shr.u64 	%rd76, %rd48, 32;
	st.local.u32 	[%rd75], %rd48;
	add.s32 	%r150, %r150, 1;
	add.s64 	%rd75, %rd75, 4;
	add.s64 	%rd74, %rd74, 4;
	setp.ne.s32 	%p13, %r150, 6;
	@%p13 bra 	$L__BB0_16;
	shr.u32 	%r84, %r16, 23;
	st.local.u32 	[%rd2+24], %rd76;
	and.b32  	%r20, %r84, 31;
	and.b32  	%r85, %r84, 224;
	add.s32 	%r86, %r85, -128;
	shr.u32 	%r87, %r86, 5;
	mul.wide.u32 	%rd49, %r87, 4;
	sub.s64 	%rd17, %rd2, %rd49;
	ld.local.u32 	%r151, [%rd17+24];
	ld.local.u32 	%r152, [%rd17+20];
	setp.eq.s32 	%p14, %r20, 0;
	@%p14 bra 	$L__BB0_19;
	shf.l.wrap.b32 	%r151, %r152, %r151, %r20;
	ld.local.u32 	%r88, [%rd17+16];
	shf.l.wrap.b32 	%r152, %r88, %r152, %r20;
$L__BB0_19:
	shr.u32 	%r89, %r151, 30;
	shf.l.wrap.b32 	%r90, %r152, %r151, 2;
	shl.b32 	%r91, %r152, 2;
	shr.u32 	%r92, %r90, 31;
	add.s32 	%r93, %r92, %r89;
	neg.s32 	%r94, %r93;
	setp.lt.s32 	%p15, %r16, 0;
	selp.b32 	%r153, %r94, %r93, %p15;
	xor.b32  	%r95, %r90, %r16;
	shr.s32 	%r96, %r90, 31;
	xor.b32  	%r97, %r96, %r90;
	xor.b32  	%r98, %r96, %r91;
	cvt.u64.u32 	%rd50, %r97;
	shl.b64 	%rd51, %rd50, 32;
	cvt.u64.u32 	%rd52, %r98;
	or.b64  	%rd53, %rd51, %rd52;
	cvt.rn.f64.s64 	%fd3, %rd53;
	mul.f64 	%fd4, %fd3, 0d3BF921FB54442D19;
	cvt.rn.f32.f64 	%f66, %fd4;
	neg.f32 	%f67, %f66;
	setp.lt.s32 	%p16, %r95, 0;
	selp.f32 	%f132, %f67, %f66, %p16;
$L__BB0_20:
	mul.rn.f32 	%f69, %f132, %f132;
	and.b32  	%r100, %r153, 1;
	setp.eq.b32 	%p17, %r100, 1;
	selp.f32 	%f70, 0f3F800000, %f132, %p17;
	fma.rn.f32 	%f71, %f69, %f70, 0f00000000;
	fma.rn.f32 	%f72, %f69, 0f37CBAC00, 0fBAB607ED;
	selp.f32 	%f73, %f72, 0fB94D4153, %p17;
	selp.f32 	%f74, 0f3D2AAABB, 0f3C0885E4, %p17;
	fma.rn.f32 	%f75, %f73, %f69, %f74;
	selp.f32 	%f76, 0fBEFFFFFF, 0fBE2AAAA8, %p17;
	fma.rn.f32 	%f77, %f75, %f69, %f76;
	fma.rn.f32 	%f78, %f77, %f71, %f70;
	and.b32  	%r101, %r153, 2;
	setp.eq.s32 	%p18, %r101, 0;
	mov.f32 	%f79, 0f00000000;
	sub.f32 	%f80, %f79, %f78;
	selp.f32 	%f81, %f78, %f80, %p18;
	div.rn.f32 	%f133, %f12, %f81;
$L__BB0_21:
	setp.eq.f32 	%p19, %f5, 0f00000000;
	mov.f32 	%f137, 0f00000000;
	@%p19 bra 	$L__BB0_39;
	sub.f32 	%f83, %f4, %f38;
	mul.f32 	%f21, %f83, 0f3F000000;
	mul.f32 	%f84, %f21, 0f3F22F983;
	cvt.rni.s32.f32 	%r157, %f84;
	cvt.rn.f32.s32 	%f85, %r157;
	fma.rn.f32 	%f86, %f85, 0fBFC90FDA, %f21;
	fma.rn.f32 	%f87, %f85, 0fB3A22168, %f86;
	fma.rn.f32 	%f134, %f85, 0fA7C234C5, %f87;
	abs.f32 	%f23, %f21;
	setp.ltu.f32 	%p20, %f23, 0f47CE4780;
	@%p20 bra 	$L__BB0_30;
	setp.neu.f32 	%p21, %f23, 0f7F800000;
	@%p21 bra 	$L__BB0_25;
	mov.f32 	%f90, 0f00000000;
	mul.rn.f32 	%f134, %f21, %f90;
	mov.b32 	%r157, 0;
	bra.uni 	$L__BB0_30;
$L__BB0_25:
	mov.b32 	%r30, %f21;
	shl.b32 	%r103, %r30, 8;
	or.b32  	%r31, %r103, -2147483648;
	mov.b64 	%rd79, 0;
	mov.b32 	%r154, 0;
	mov.u64 	%rd77, __cudart_i2opi_f;
	mov.u64 	%rd78, %rd2;
$L__BB0_26:
	.pragma "nounroll";
	ld.global.nc.u32 	%r104, [%rd77];
	mad.wide.u32 	%rd56, %r104, %r31, %rd79;
	shr.u64 	%rd79, %rd56, 32;
	st.local.u32 	[%rd78], %rd56;
	add.s32 	%r154, %r154, 1;
	add.s64 	%rd78, %rd78, 4;
	add.s64 	%rd77, %rd77, 4;
	setp.ne.s32 	%p22, %r154, 6;
	@%p22 bra 	$L__BB0_26;
	shr.u32 	%r105, %r30, 23;
	st.local.u32 	[%rd2+24], %rd79;
	and.b32  	%r34, %r105, 31;
	and.b32  	%r106, %r105, 224;
	add.s32 	%r107, %r106, -128;
	shr.u32 	%r108, %r107, 5;
	mul.wide.u32 	%rd57, %r108, 4;
	sub.s64 	%rd24, %rd2, %rd57;
	ld.local.u32 	%r155, [%rd24+24];
	ld.local.u32 	%r156, [%rd24+20];
	setp.eq.s32 	%p23, %r34, 0;
	@%p23 bra 	$L__BB0_29;
	shf.l.wrap.b32 	%r155, %r156, %r155, %r34;
	ld.local.u32 	%r109, [%rd24+16];
	shf.l.wrap.b32 	%r156, %r109, %r156, %r34;
$L__BB0_29:
	shr.u32 	%r110, %r155, 30;
	shf.l.wrap.b32 	%r111, %r156, %r155, 2;
	shl.b32 	%r112, %r156, 2;
	shr.u32 	%r113, %r111, 31;
	add.s32 	%r114, %r113, %r110;
	neg.s32 	%r115, %r114;
	setp.lt.s32 	%p24, %r30, 0;
	selp.b32 	%r157, %r115, %r114, %p24;
	xor.b32  	%r116, %r111, %r30;
	shr.s32 	%r117, %r111, 31;
	xor.b32  	%r118, %r117, %r111;
	xor.b32  	%r119, %r117, %r112;
	cvt.u64.u32 	%rd58, %r118;
	shl.b64 	%rd59, %rd58, 32;
	cvt.u64.u32 	%rd60, %r119;
	or.b64  	%rd61, %rd59, %rd60;
	cvt.rn.f64.s64 	%fd5, %rd61;
	mul.f64 	%fd6, %fd5, 0d3BF921FB54442D19;
	cvt.rn.f32.f64 	%f88, %fd6;
	neg.f32 	%f89, %f88;
	setp.lt.s32 	%p25, %r116, 0;
	selp.f32 	%f134, %f89, %f88, %p25;
$L__BB0_30:
	mul.rn.f32 	%f91, %f134, %f134;
	and.b32  	%r121, %r157, 1;
	setp.eq.b32 	%p26, %r121, 1;
	selp.f32 	%f92, 0f3F800000, %f134, %p26;
	fma.rn.f32 	%f93, %f91, %f92, 0f00000000;
	fma.rn.f32 	%f94, %f91, 0f37CBAC00, 0fBAB607ED;
	selp.f32 	%f95, %f94, 0fB94D4153, %p26;
	selp.f32 	%f96, 0f3D2AAABB, 0f3C0885E4, %p26;
	fma.rn.f32 	%f97, %f95, %f91, %f96;
	selp.f32 	%f98, 0fBEFFFFFF, 0fBE2AAAA8, %p26;
	fma.rn.f32 	%f99, %f97, %f91, %f98;
	fma.rn.f32 	%f100, %f99, %f93, %f92;
	and.b32  	%r122, %r157, 2;
	setp.eq.s32 	%p27, %r122, 0;
	mov.f32 	%f101, 0f00000000;
	sub.f32 	%f102, %f101, %f100;
	selp.f32 	%f27, %f100, %f102, %p27;
	mul.f32 	%f28, %f5, 0f3F000000;
	mul.f32 	%f103, %f28, 0f3F22F983;
	cvt.rni.s32.f32 	%r161, %f103;
	cvt.rn.f32.s32 	%f104, %r161;
	fma.rn.f32 	%f105, %f104, 0fBFC90FDA, %f28;
	fma.rn.f32 	%f106, %f104, 0fB3A22168, %f105;
	fma.rn.f32 	%f135, %f104, 0fA7C234C5, %f106;
	abs.f32 	%f30, %f28;
	setp.ltu.f32 	%p28, %f30, 0f47CE4780;
	@%p28 bra 	$L__BB0_38;
	setp.neu.f32 	%p29, %f30, 0f7F800000;
	@%p29 bra 	$L__BB0_33;
	mov.f32 	%f109, 0f00000000;
	mul.rn.f32 	%f135, %f28, %f109;
	mov.b32 	%r161, 0;
	bra.uni 	$L__BB0_38;
$L__BB0_33:
	mov.b32 	%r44, %f28;
	shl.b32 	%r124, %r44, 8;
	or.b32  	%r45, %r124, -2147483648;
	mov.b64 	%rd82, 0;
	mov.b32 	%r158, 0;
	mov.u64 	%rd80, __cudart_i2opi_f;
	mov.u64 	%rd81, %rd2;
$L__BB0_34:
	.pragma "nounroll";
	ld.global.nc.u32 	%r125, [%rd80];
	mad.wide.u32 	%rd64, %r125, %r45, %rd82;
	shr.u64 	%rd82, %rd64, 32;
	st.local.u32 	[%rd81], %rd64;
	add.s32 	%r158, %r158, 1;
	add.s64 	%rd81, %rd81, 4;
	add.s64 	%rd80, %rd80, 4;
	setp.ne.s32 	%p30, %r158, 6;
	@%p30 bra 	$L__BB0_34;
	shr.u32 	%r126, %r44, 23;
	st.local.u32 	[%rd2+24], %rd82;
	and.b32  	%r48, %r126, 31;
	and.b32  	%r127, %r126, 224;
	add.s32 	%r128, %r127, -128;
	shr.u32 	%r129, %r128, 5;
	mul.wide.u32 	%rd65, %r129, 4;
	sub.s64 	%rd31, %rd2, %rd65;
	ld.local.u32 	%r159, [%rd31+24];
	ld.local.u32 	%r160, [%rd31+20];
	setp.eq.s32 	%p31, %r48, 0;
	@%p31 bra 	$L__BB0_37;
	shf.l.wrap.b32 	%r159, %r160, %r159, %r48;
	ld.local.u32 	%r130, [%rd31+16];
	shf.l.wrap.b32 	%r160, %r130, %r160, %r48;
$L__BB0_37:
	shr.u32 	%r131, %r159, 30;
	shf.l.wrap.b32 	%r132, %r160, %r159, 2;
	shl.b32 	%r133, %r160, 2;
	shr.u32 	%r134, %r132, 31;
	add.s32 	%r135, %r134, %r131;
	neg.s32 	%r136, %r135;
	setp.lt.s32 	%p32, %r44, 0;
	selp.b32 	%r161, %r136, %r135, %p32;
	xor.b32  	%r137, %r132, %r44;
	shr.s32 	%r138, %r132, 31;
	xor.b32  	%r139, %r138, %r132;
	xor.b32  	%r140, %r138, %r133;
	cvt.u64.u32 	%rd66, %r139;
	shl.b64 	%rd67, %rd66, 32;
	cvt.u64.u32 	%rd68, %r140;
	or.b64  	%rd69, %rd67, %rd68;
	cvt.rn.f64.s64 	%fd7, %rd69;
	mul.f64 	%fd8, %fd7, 0d3BF921FB54442D19;
	cvt.rn.f32.f64 	%f107, %fd8;
	neg.f32 	%f108, %f107;
	setp.lt.s32 	%p33, %r137, 0;
	selp.f32 	%f135, %f108, %f107, %p33;
$L__BB0_38:
	mul.rn.f32 	%f110, %f135, %f135;
	and.b32  	%r142, %r161, 1;
	setp.eq.b32 	%p34, %r142, 1;
	selp.f32 	%f111, 0f3F800000, %f135, %p34;
	fma.rn.f32 	%f112, %f110, %f111, 0f00000000;
	fma.rn.f32 	%f113, %f110, 0f37CBAC00, 0fBAB607ED;
	selp.f32 	%f114, %f113, 0fB94D4153, %p34;
	selp.f32 	%f115, 0f3D2AAABB, 0f3C0885E4, %p34;
	fma.rn.f32 	%f116, %f114, %f110, %f115;
	selp.f32 	%f117, 0fBEFFFFFF, 0fBE2AAAA8, %p34;
	fma.rn.f32 	%f118, %f116, %f110, %f117;
	fma.rn.f32 	%f119, %f118, %f112, %f111;
	and.b32  	%r143, %r161, 2;
	setp.eq.s32 	%p35, %r143, 0;
	mov.f32 	%f120, 0f00000000;
	sub.f32 	%f121, %f120, %f119;
	selp.f32 	%f122, %f119, %f121, %p35;
	div.rn.f32 	%f137, %f27, %f122;
$L__BB0_39:
	add.s32 	%r144, %r58, -1;
	{ // callseq 0, 0
	.param .b32 param0;
	st.param.b32 	[param0], %r57;
	.param .b32 param1;
	st.param.b32 	[param1], %r144;
	.param .b32 param2;
	st.param.f32 	[param2], %f38;
	.param .b64 param3;
	st.param.b64 	[param3], %rd32;
	.param .b32 retval0;
	call.uni (retval0), 
	_Z14basis_functioniifPf, 
	(
	param0, 
	param1, 
	param2, 
	param3
	);
	ld.param.f32 	%f123, [retval0];
	} // callseq 0
	add.s32 	%r145, %r57, 1;
	{ // callseq 1, 0
	.param .b32 param0;
	st.param.b32 	[param0], %r145;
	.param .b32 param1;
	st.param.b32 	[param1], %r144;
	.param .b32 param2;
	st.param.f32 	[param2], %f38;
	.param .b64 param3;
	st.param.b64 	[param3], %rd32;
	.param .b32 retval0;
	call.uni (retval0), 
	_Z14basis_functioniifPf, 
	(
	param0, 
	param1, 
	param2, 
	param3
	);
	ld.param.f32 	%f125, [retval0];
	} // callseq 1
	mul.f32 	%f127, %f137, %f125;
	fma.rn.f32 	%f136, %f133, %f123, %f127;
$L__BB0_40:
	st.param.f32 	[func_retval0], %f136;
	ret;

}
	// .globl	_Z21b_spline_curve_kernelPfiiS_iS_
.visible .entry _Z21b_spline_curve_kernelPfiiS_iS_(
	.param .u64 .ptr .align 1 _Z21b_spline_curve_kernelPfiiS_iS__param_0,
	.param .u32 _Z21b_spline_curve_kernelPfiiS_iS__param_1,
	.param .u32 _Z21b_spline_curve_kernelPfiiS_iS__param_2,
	.param .u64 .ptr .align 1 _Z21b_spline_curve_kernelPfiiS_iS__param_3,
	.param .u32 _Z21b_spline_curve_kernelPfiiS_iS__param_4,
	.param .u64 .ptr .align 1 _Z21b_spline_curve_kernelPfiiS_iS__param_5
)
{
	.reg .pred 	%p<10>;
	.reg .b32 	%r<47>;
	.reg .b32 	%f<134>;
	.reg .b64 	%rd<26>;

	ld.param.u64 	%rd7, [_Z21b_spline_curve_kernelPfiiS_iS__param_0];
	ld.param.u32 	%r13, [_Z21b_spline_curve_kernelPfiiS_iS__param_1];
	ld.param.u32 	%r14, [_Z21b_spline_curve_kernelPfiiS_iS__param_2];
	ld.param.u64 	%rd5, [_Z21b_spline_curve_kernelPfiiS_iS__param_3];
	ld.param.u32 	%r15, [_Z21b_spline_curve_kernelPfiiS_iS__param_4];
	ld.param.u64 	%rd6, [_Z21b_spline_curve_kernelPfiiS_iS__param_5];
	cvta.to.global.u64 	%rd1, %rd7;
	mov.u32 	%r16, %ctaid.x;
	mov.u32 	%r17, %ntid.x;
	mov.u32 	%r18, %tid.x;
	mad.lo.s32 	%r1, %r16, %r17, %r18;
	setp.ge.s32 	%p1, %r1, %r15;
	@%p1 bra 	$L__BB1_14;
	add.s32 	%r19, %r15, -1;
	cvt.rn.f32.s32 	%f27, %r19;
	mov.f32 	%f28, 0f40400000;
	div.rn.f32 	%f29, %f28, %f27;
	cvt.rn.f32.s32 	%f30, %r1;
	mul.f32 	%f1, %f29, %f30;
	setp.lt.s32 	%p2, %r13, 0;
	mov.f32 	%f132, 0f00000000;
	mov.f32 	%f133, %f132;
	@%p2 bra 	$L__BB1_13;
	add.s32 	%r2, %r14, 1;
	add.s32 	%r3, %r13, 1;
	and.b32  	%r4, %r3, 7;
	setp.lt.u32 	%p3, %r13, 7;
	mov.f32 	%f133, 0f00000000;
	mov.b32 	%r45, 0;
	mov.f32 	%f132, %f133;
	@%p3 bra 	$L__BB1_5;
	and.b32  	%r45, %r3, -8;
	add.s64 	%rd25, %rd1, 32;
	mov.f32 	%f133, 0f00000000;
	mov.b32 	%r43, 0;
$L__BB1_4:
	.pragma "nounroll";
	{ // callseq 2, 0
	.param .b32 param0;
	st.param.b32 	[param0], %r43;
	.param .b32 param1;
	st.param.b32 	[param1], %r2;
	.param .b32 param2;
	st.param.f32 	[param2], %f1;
	.param .b64 param3;
	st.param.b64 	[param3], %rd5;
	.param .b32 retval0;
	call.uni (retval0), 
	_Z14basis_functioniifPf, 
	(
	param0, 
	param1, 
	param2, 
	param3
	);
	ld.param.f32 	%f34, [retval0];
	} // callseq 2
	ld.global.f32 	%f36, [%rd25+-32];
	fma.rn.f32 	%f37, %f34, %f36, %f132;
	ld.global.f32 	%f38, [%rd25+-28];
	fma.rn.f32 	%f39, %f34, %f38, %f133;
	add.s32 	%r22, %r43, 1;
	{ // callseq 3, 0
	.param .b32 param0;
	st.param.b32 	[param0], %r22;
	.param .b32 param1;
	st.param.b32 	[param1], %r2;
	.param .b32 param2;
	st.param.f32 	[param2], %f1;
	.param .b64 param3;
	st.param.b64 	[param3], %rd5;
	.param .b32 retval0;
	call.uni (retval0), 
	_Z14basis_functioniifPf, 
	(
	param0, 
	param1, 
	param2, 
	param3
	);
	ld.param.f32 	%f40, [retval0];
	} // callseq 3
	ld.global.f32 	%f42, [%rd25+-24];
	fma.rn.f32 	%f43, %f40, %f42, %f37;
	ld.global.f32 	%f44, [%rd25+-20];
	fma.rn.f32 	%f45, %f40, %f44, %f39;
	add.s32 	%r23, %r43, 2;
	{ // callseq 4, 0
	.param .b32 param0;
	st.param.b32 	[param0], %r23;
	.param .b32 param1;
	st.param.b32 	[param1], %r2;
	.param .b32 param2;
	st.param.f32 	[param2], %f1;
	.param .b64 param3;
	st.param.b64 	[param3], %rd5;
	.param .b32 retval0;
	call.uni (retval0), 
	_Z14basis_functioniifPf, 
	(
	param0, 
	param1, 
	param2, 
	param3
	);
	ld.param.f32 	%f46, [retval0];
	} // callseq 4
	ld.global.f32 	%f48, [%rd25+-16];
	fma.rn.f32 	%f49, %f46, %f48, %f43;
	ld.global.f32 	%f50, [%rd25+-12];
	fma.rn.f32 	%f51, %f46, %f50, %f45;
	add.s32 	%r24, %r43, 3;
	{ // callseq 5, 0
	.param .b32 param0;
	st.param.b32 	[param0], %r24;
	.param .b32 param1;
	st.param.b32 	[param1], %r2;
	.param .b32 param2;
	st.param.f32 	[param2], %f1;
	.param .b64 param3;
	st.param.b64 	[param3], %rd5;
	.param .b32 retval0;
	call.uni (retval0), 
	_Z14basis_functioniifPf, 
	(
	param0, 
	param1, 
	param2, 
	param3
	);
	ld.param.f32 	%f52, [retval0];
	} // callseq 5
	ld.global.f32 	%f54, [%rd25+-8];
	fma.rn.f32 	%f55, %f52, %f54, %f49;
	ld.global.f32 	%f56, [%rd25+-4];
	fma.rn.f32 	%f57, %f52, %f56, %f51;
	add.s32 	%r25, %r43, 4;
	{ // callseq 6, 0
	.param .b32 param0;
	st.param.b32 	[param0], %r25;
	.param .b32 param1;
	st.param.b32 	[param1], %r2;
	.param .b32 param2;
	st.param.f32 	[param2], %f1;
	.param .b64 param3;
	st.param.b64 	[param3], %rd5;
	.param .b32 retval0;
	call.uni (retval0), 
	_Z14basis_functioniifPf, 
	(
	param0, 
	param1, 
	param2, 
	param3
	);
	ld.param.f32 	%f58, [retval0];
	} // callseq 6
	ld.global.f32 	%f60, [%rd25];
	fma.rn.f32 	%f61, %f58, %f60, %f55;
	ld.global.f32 	%f62, [%rd25+4];
	fma.rn.f32 	%f63, %f58, %f62, %f57;
	add.s32 	%r26, %r43, 5;
	{ // callseq 7, 0
	.param .b32 param0;
	st.param.b32 	[param0], %r26;
	.param .b32 param1;
	st.param.b32 	[param1], %r2;
	.param .b32 param2;
	st.param.f32 	[param2], %f1;
	.param .b64 param3;
	st.param.b64 	[param3], %rd5;
	.param .b32 retval0;
	call.uni (retval0), 
	_Z14basis_functioniifPf, 
	(
	param0, 
	param1, 
	param2, 
	param3
	);
	ld.param.f32 	%f64, [retval0];
	} // callseq 7
	ld.global.f32 	%f66, [%rd25+8];
	fma.rn.f32 	%f67, %f64, %f66, %f61;
	ld.global.f32 	%f68, [%rd25+12];
	fma.rn.f32 	%f69, %f64, %f68, %f63;
	add.s32 	%r27, %r43, 6;
	{ // callseq 8, 0
	.param .b32 param0;
	st.param.b32 	[param0], %r27;
	.param .b32 param1;
	st.param.b32 	[param1], %r2;
	.param .b32 param2;
	st.param.f32 	[param2], %f1;
	.param .b64 param3;
	st.param.b64 	[param3], %rd5;
	.param .b32 retval0;
	call.uni (retval0), 
	_Z14basis_functioniifPf, 
	(
	param0, 
	param1, 
	param2, 
	param3
	);
	ld.param.f32 	%f70, [retval0];
	} // callseq 8
	ld.global.f32 	%f72, [%rd25+16];
	fma.rn.f32 	%f73, %f70, %f72, %f67;
	ld.global.f32 	%f74, [%rd25+20];
	fma.rn.f32 	%f75, %f70, %f74, %f69;
	add.s32 	%r28, %r43, 7;
	{ // callseq 9, 0
	.param .b32 param0;
	st.param.b32 	[param0], %r28;
	.param .b32 param1;
	st.param.b32 	[param1], %r2;
	.param .b32 param2;
	st.param.f32 	[param2], %f1;
	.param .b64 param3;
	st.param.b64 	[param3], %rd5;
	.param .b32 retval0;
	call.uni (retval0), 
	_Z14basis_functioniifPf, 
	(
	param0, 
	param1, 
	param2, 
	param3
	);
	ld.param.f32 	%f76, [retval0];
	} // callseq 9
	ld.global.f32 	%f78, [%rd25+24];
	fma.rn.f32 	%f132, %f76, %f78, %f73;
	ld.global.f32 	%f79, [%rd25+28];
	fma.rn.f32 	%f133, %f76, %f79, %f75;
	add.s64 	%rd25, %rd25, 64;
	add.s32 	%r43, %r43, 8;
	setp.ne.s32 	%p4, %r43, %r45;
	@%p4 bra 	$L__BB1_4;
$L__BB1_5:
	setp.eq.s32 	%p5, %r4, 0;
	@%p5 bra 	$L__BB1_13;
	setp.lt.u32 	%p6, %r4, 4;
	@%p6 bra 	$L__BB1_8;
	{ // callseq 10, 0
	.param .b32 param0;
	st.param.b32 	[param0], %r45;
	.param .b32 param1;
	st.param.b32 	[param1], %r2;
	.param .b32 param2;
	st.param.f32 	[param2], %f1;
	.param .b64 param3;
	st.param.b64 	[param3], %rd5;
	.param .b32 retval0;
	call.uni (retval0), 
	_Z14basis_functioniifPf, 
	(
	param0, 
	param1, 
	param2, 
	param3
	);
	ld.param.f32 	%f81, [retval0];
	} // callseq 10
	shl.b32 	%r29, %r45, 1;
	mul.wide.u32 	%rd8, %r29, 4;
	add.s64 	%rd9, %rd1, %rd8;
	ld.global.f32 	%f83, [%rd9];
	fma.rn.f32 	%f84, %f81, %f83, %f132;
	ld.global.f32 	%f85, [%rd9+4];
	fma.rn.f32 	%f86, %f81, %f85, %f133;
	add.s32 	%r30, %r45, 1;
	{ // callseq 11, 0
	.param .b32 param0;
	st.param.b32 	[param0], %r30;
	.param .b32 param1;
	st.param.b32 	[param1], %r2;
	.param .b32 param2;
	st.param.f32 	[param2], %f1;
	.param .b64 param3;
	st.param.b64 	[param3], %rd5;
	.param .b32 retval0;
	call.uni (retval0), 
	_Z14basis_functioniifPf, 
	(
	param0, 
	param1, 
	param2, 
	param3
	);
	ld.param.f32 	%f87, [retval0];
	} // callseq 11
	shl.b32 	%r31, %r30, 1;
	mul.wide.u32 	%rd10, %r31, 4;
	add.s64 	%rd11, %rd1, %rd10;
	ld.global.f32 	%f89, [%rd11];
	fma.rn.f32 	%f90, %f87, %f89, %f84;
	ld.global.f32 	%f91, [%rd11+4];
	fma.rn.f32 	%f92, %f87, %f91, %f86;
	add.s32 	%r32, %r45, 2;
	{ // callseq 12, 0
	.param .b32 param0;
	st.param.b32 	[param0], %r32;
	.param .b32 param1;
	st.param.b32 	[param1], %r2;
	.param .b32 param2;
	st.param.f32 	[param2], %f1;
	.param .b64 param3;
	st.param.b64 	[param3], %rd5;
	.param .b32 retval0;
	call.uni (retval0), 
	_Z14basis_functioniifPf, 
	(
	param0, 
	param1, 
	param2, 
	param3
	);
	ld.param.f32 	%f93, [retval0];
	} // callseq 12
	shl.b32 	%r33, %r32, 1;
	mul.wide.u32 	%rd12, %r33, 4;
	add.s64 	%rd13, %rd1, %rd12;
	ld.global.f32 	%f95, [%rd13];
	fma.rn.f32 	%f96, %f93, %f95, %f90;
	ld.global.f32 	%f97, [%rd13+4];
	fma.rn.f32 	%f98, %f93, %f97, %f92;
	add.s32 	%r34, %r45, 3;
	{ // callseq 13, 0
	.param .b32 param0;
	st.param.b32 	[param0], %r34;
	.param .b32 param1;
	st.param.b32 	[param1], %r2;
	.param .b32 param2;
	st.param.f32 	[param2], %f1;
	.param .b64 param3;
	st.param.b64 	[param3], %rd5;
	.param .b32 retval0;
	call.uni (retval0), 
	_Z14basis_functioniifPf, 
	(
	param0, 
	param1, 
	param2, 
	param3
	);
	ld.param.f32 	%f99, [retval0];
	} // callseq 13
	shl.b32 	%r35, %r34, 1;
	mul.wide.u32 	%rd14, %r35, 4;
	add.s64 	%rd15, %rd1, %rd14;
	ld.global.f32 	%f101, [%rd15];
	fma.rn.f32 	%f132, %f99, %f101, %f96;
	ld.global.f32 	%f102, [%rd15+4];
	fma.rn.f32 	%f133, %f99, %f102, %f98;
	add.s32 	%r45, %r45, 4;
$L__BB1_8:
	and.b32  	%r36, %r3, 3;
	setp.eq.s32 	%p7, %r36, 0;
	@%p7 bra 	$L__BB1_13;
	setp.eq.s32 	%p8, %r36, 1;
	@%p8 bra 	$L__BB1_11;
	{ // callseq 14, 0
	.param .b32 param0;
	st.param.b32 	[param0], %r45;
	.param .b32 param1;
	st.param.b32 	[param1], %r2;
	.param .b32 param2;
	st.param.f32 	[param2], %f1;
	.param .b64 param3;
	st.param.b64 	[param3], %rd5;
	.param .b32 retval0;
	call.uni (retval0), 
	_Z14basis_functioniifPf, 
	(
	param0, 
	param1, 
	param2, 
	param3
	);
	ld.param.f32 	%f104, [retval0];
	} // callseq 14
	shl.b32 	%r37, %r45, 1;
	mul.wide.u32 	%rd16, %r37, 4;
	add.s64 	%rd17, %rd1, %rd16;
	ld.global.f32 	%f106, [%rd17];
	fma.rn.f32 	%f107, %f104, %f106, %f132;
	ld.global.f32 	%f108, [%rd17+4];
	fma.rn.f32 	%f109, %f104, %f108, %f133;
	add.s32 	%r38, %r45, 1;
	{ // callseq 15, 0
	.param .b32 param0;
	st.param.b32 	[param0], %r38;
	.param .b32 param1;
	st.param.b32 	[param1], %r2;
	.param .b32 param2;
	st.param.f32 	[param2], %f1;
	.param .b64 param3;
	st.param.b64 	[param3], %rd5;
	.param .b32 retval0;
	call.uni (retval0), 
	_Z14basis_functioniifPf, 
	(
	param0, 
	param1, 
	param2, 
	param3
	);
	ld.param.f32 	%f110, [retval0];
	} // callseq 15
	shl.b32 	%r39, %r38, 1;
	mul.wide.u32 	%rd18, %r39, 4;
	add.s64 	%rd19, %rd1, %rd18;
	ld.global.f32 	%f112, [%rd19];
	fma.rn.f32 	%f132, %f110, %f112, %f107;
	ld.global.f32 	%f113, [%rd19+4];
	fma.rn.f32 	%f133, %f110, %f113, %f109;
	add.s32 	%r45, %r45, 2;
$L__BB1_11:
	and.b32  	%r40, %r13, 1;
	setp.eq.b32 	%p9, %r40, 1;
	@%p9 bra 	$L__BB1_13;
	{ // callseq 16, 0
	.param .b32 param0;
	st.param.b32 	[param0], %r45;
	.param .b32 param1;
	st.param.b32 	[param1], %r2;
	.param .b32 param2;
	st.param.f32 	[param2], %f1;
	.param .b64 param3;
	st.param.b64 	[param3], %rd5;
	.param .b32 retval0;
	call.uni (retval0), 
	_Z14basis_functioniifPf, 
	(
	param0, 
	param1, 
	param2, 
	param3
	);
	ld.param.f32 	%f114, [retval0];
	} // callseq 16
	shl.b32 	%r41, %r45, 1;
	mul.wide.u32 	%rd20, %r41, 4;
	add.s64 	%rd21, %rd1, %rd20;
	ld.global.f32 	%f116, [%rd21];
	fma.rn.f32 	%f132, %f114, %f116, %f132;
	ld.global.f32 	%f117, [%rd21+4];
	fma.rn.f32 	%f133, %f114, %f117, %f133;
$L__BB1_13:
	shl.b32 	%r42, %r1, 1;
	cvta.to.global.u64 	%rd22, %rd6;
	mul.wide.s32 	%rd23, %r42, 4;
	add.s64 	%rd24, %rd22, %rd23;
	st.global.f32 	[%rd24], %f132;
	st.global.f32 	[%rd24+4], %f133;
$L__BB1_14:
	ret;

}


// ===== COMPILED SASS (sm_100) =====

	.target	sm_100

	.elftype	@"ET_EXEC"


//--------------------- .note.nv.tkinfo           --------------------------
	.section	.note.nv.tkinfo,"",@"SHT_NOTE"
	.sectionflags	@"SHF_NOTE_NV_TKINFO"
	.tkinfo
        /*0018*/ 	.word	0x00000002
        /*0030*/ 	.string	""
        /*0030*/ 	.string	"ptxas"
        /*0030*/ 	.string	"Cuda compilation tools, release 13.0, V13.0.88"
        /*0030*/ 	.string	"Build cuda_13.0.r13.0/compiler.36424714_0"
        /*0030*/ 	.string	"-arch sm_100 -m 64 "



//--------------------- .note.nv.cuinfo           --------------------------
	.section	.note.nv.cuinfo,"",@"SHT_NOTE"
	.sectionflags	@"SHF_NOTE_NV_CUINFO"
        /*0018*/ 	.short	0x0002
        /*001a*/ 	.short	0x0064
        /*001c*/ 	.short	0x0082
	.zero		2


//--------------------- .nv.info                  --------------------------
	.section	.nv.info,"",@"SHT_CUDA_INFO"
	.align	4


	//----- nvinfo : EIATTR_REGCOUNT
	.align		4
        /*0000*/ 	.byte	0x04, 0x2f
        /*0002*/ 	.short	(.L_2 - .L_1)
	.align		4
.L_1:
        /*0004*/ 	.word	index@(_Z21b_spline_curve_kernelPfiiS_iS_)
        /*0008*/ 	.word	0x00000022


	//----- nvinfo : EIATTR_FRAME_SIZE
	.align		4
.L_2:
        /*000c*/ 	.byte	0x04, 0x11
        /*000e*/ 	.short	(.L_4 - .L_3)
	.align		4
.L_3:
        /*0010*/ 	.word	index@($__internal_0_$__cuda_sm3x_div_rn_noftz_f32_slowpath)
        /*0014*/ 	.word	0x00000000


	//----- nvinfo : EIATTR_FRAME_SIZE
	.align		4
.L_4:
        /*0018*/ 	.byte	0x04, 0x11
        /*001a*/ 	.short	(.L_6 - .L_5)
	.align		4
.L_5:
        /*001c*/ 	.word	index@($_Z21b_spline_curve_kernelPfiiS_iS_$_Z14basis_functioniifPf)
        /*0020*/ 	.word	0x00000000


	//----- nvinfo : EIATTR_FRAME_SIZE
	.align		4
.L_6:
        /*0024*/ 	.byte	0x04, 0x11
        /*0026*/ 	.short	(.L_8 - .L_7)
	.align		4
.L_7:
        /*0028*/ 	.word	index@(_Z21b_spline_curve_kernelPfiiS_iS_)
        /*002c*/ 	.word	0x00000000


	//----- nvinfo : EIATTR_MIN_STACK_SIZE
	.align		4
.L_8:
        /*0030*/ 	.byte	0x04, 0x12
        /*0032*/ 	.short	(.L_10 - .L_9)
	.align		4
.L_9:
        /*0034*/ 	.word	index@(_Z21b_spline_curve_kernelPfiiS_iS_)
        /*0038*/ 	.word	0x00000000
.L_10:


//--------------------- .nv.compat                --------------------------
	.section	.nv.compat,"",@"SHT_CUDA_COMPAT_INFO"
	.align	4
        /*0000*/ 	.byte	0x02, 0x09, 0x00, 0x00, 0x02, 0x02, 0x01, 0x00, 0x02, 0x05, 0x05, 0x00, 0x03, 0x07, 0x01, 0x01
        /*0010*/ 	.byte	0x02, 0x03, 0x00, 0x00, 0x02, 0x06, 0x01, 0x00, 0x04, 0x0b, 0x08, 0x00, 0x01, 0x00, 0x00, 0x00
        /*0020*/ 	.byte	0x00, 0x00, 0x00, 0x00


//--------------------- .nv.info._Z21b_spline_curve_kernelPfiiS_iS_ --------------------------
	.section	.nv.info._Z21b_spline_curve_kernelPfiiS_iS_,"",@"SHT_CUDA_INFO"
	.sectionflags	@""
	.align	4


	//----- nvinfo : EIATTR_CUDA_API_VERSION
	.align		4
        /*0000*/ 	.byte	0x04, 0x37
        /*0002*/ 	.short	(.L_12 - .L_11)
.L_11:
        /*0004*/ 	.word	0x00000082


	//----- nvinfo : EIATTR_KPARAM_INFO
	.align		4
.L_12:
        /*0008*/ 	.byte	0x04, 0x17
        /*000a*/ 	.short	(.L_14 - .L_13)
.L_13:
        /*000c*/ 	.word	0x00000000
        /*0010*/ 	.short	0x0005
        /*0012*/ 	.short	0x0020
        /*0014*/ 	.byte	0x00, 0xf5, 0x21, 0x00


	//----- nvinfo : EIATTR_KPARAM_INFO
	.align		4
.L_14:
        /*0018*/ 	.byte	0x04, 0x17
        /*001a*/ 	.short	(.L_16 - .L_15)
.L_15:
        /*001c*/ 	.word	0x00000000
        /*0020*/ 	.short	0x0004
        /*0022*/ 	.short	0x0018
        /*0024*/ 	.byte	0x00, 0xf0, 0x11, 0x00


	//----- nvinfo : EIATTR_KPARAM_INFO
	.align		4
.L_16:
        /*0028*/ 	.byte	0x04, 0x17
        /*002a*/ 	.short	(.L_18 - .L_17)
.L_17:
        /*002c*/ 	.word	0x00000000
        /*0030*/ 	.short	0x0003
        /*0032*/ 	.short	0x0010
        /*0034*/ 	.byte	0x00, 0xf5, 0x21, 0x00


	//----- nvinfo : EIATTR_KPARAM_INFO
	.align		4
.L_18:
        /*0038*/ 	.byte	0x04, 0x17
        /*003a*/ 	.short	(.L_20 - .L_19)
.L_19:
        /*003c*/ 	.word	0x00000000
        /*0040*/ 	.short	0x0002
        /*0042*/ 	.short	0x000c
        /*0044*/ 	.byte	0x00, 0xf0, 0x11, 0x00


	//----- nvinfo : EIATTR_KPARAM_INFO
	.align		4
.L_20:
        /*0048*/ 	.byte	0x04, 0x17
        /*004a*/ 	.short	(.L_22 - .L_21)
.L_21:
        /*004c*/ 	.word	0x00000000
        /*0050*/ 	.short	0x0001
        /*0052*/ 	.short	0x0008
        /*0054*/ 	.byte	0x00, 0xf0, 0x11, 0x00


	//----- nvinfo : EIATTR_KPARAM_INFO
	.align		4
.L_22:
        /*0058*/ 	.byte	0x04, 0x17
        /*005a*/ 	.short	(.L_24 - .L_23)
.L_23:
        /*005c*/ 	.word	0x00000000
        /*0060*/ 	.short	0x0000
        /*0062*/ 	.short	0x0000
        /*0064*/ 	.byte	0x00, 0xf5, 0x21, 0x00


	//----- nvinfo : EIATTR_SPARSE_MMA_MASK
	.align		4
.L_24:
        /*0068*/ 	.byte	0x03, 0x50
        /*006a*/ 	.short	0x0000


	//----- nvinfo : EIATTR_MAXREG_COUNT
	.align		4
        /*006c*/ 	.byte	0x03, 0x1b
        /*006e*/ 	.short	0x00ff


	//----- nvinfo : EIATTR_MERCURY_ISA_VERSION
	.align		4
        /*0070*/ 	.byte	0x03, 0x5f
        /*0072*/ 	.short	0x0101


	//----- nvinfo : EIATTR_VRC_CTA_INIT_COUNT
	.align		4
        /*0074*/ 	.byte	0x02, 0x4a
	.zero		1
	.zero		1


	//----- nvinfo : EIATTR_EXIT_INSTR_OFFSETS
	.align		4
        /*0078*/ 	.byte	0x04, 0x1c
        /*007a*/ 	.short	(.L_26 - .L_25)


	//   ....[0]....
.L_25:
        /*007c*/ 	.word	0x00000070


	//   ....[1]....
        /*0080*/ 	.word	0x000012e0


	//----- nvinfo : EIATTR_CRS_STACK_SIZE
	.align		4
.L_26:
        /*0084*/ 	.byte	0x04, 0x1e
        /*0086*/ 	.short	(.L_28 - .L_27)
.L_27:
        /*0088*/ 	.word	0x00000000


	//----- nvinfo : EIATTR_CBANK_PARAM_SIZE
	.align		4
.L_28:
        /*008c*/ 	.byte	0x03, 0x19
        /*008e*/ 	.short	0x0028


	//----- nvinfo : EIATTR_PARAM_CBANK
	.align		4
        /*0090*/ 	.byte	0x04, 0x0a
        /*0092*/ 	.short	(.L_30 - .L_29)
	.align		4
.L_29:
        /*0094*/ 	.word	index@(.nv.constant0._Z21b_spline_curve_kernelPfiiS_iS_)
        /*0098*/ 	.short	0x0380
        /*009a*/ 	.short	0x0028


	//----- nvinfo : EIATTR_SW_WAR
	.align		4
.L_30:
        /*009c*/ 	.byte	0x04, 0x36
        /*009e*/ 	.short	(.L_32 - .L_31)
.L_31:
        /*00a0*/ 	.word	0x00000008
.L_32:


//--------------------- .nv.callgraph             --------------------------
	.section	.nv.callgraph,"",@"SHT_CUDA_CALLGRAPH"
	.align	4
	.sectionentsize	8
	.align		4
        /*0000*/ 	.word	0x00000000
	.align		4
        /*0004*/ 	.word	0xffffffff
	.align		4
        /*0008*/ 	.word	0x00000000
	.align		4
        /*000c*/ 	.word	0xfffffffe
	.align		4
        /*0010*/ 	.word	0x00000000
	.align		4
        /*0014*/ 	.word	0xfffffffd
	.align		4
        /*0018*/ 	.word	0x00000000
	.align		4
        /*001c*/ 	.word	0xfffffffc


//--------------------- .nv.constant4             --------------------------
	.section	.nv.constant4,"a",@progbits
	.align	8
	.align		8
.nv.constant4:
        /*0000*/ 	.dword	__cudart_i2opi_f


//--------------------- .text._Z21b_spline_curve_kernelPfiiS_iS_ --------------------------
	.section	.text._Z21b_spline_curve_kernelPfiiS_iS_,"ax",@progbits
	.align	128
        .global         _Z21b_spline_curve_kernelPfiiS_iS_
        .type           _Z21b_spline_curve_kernelPfiiS_iS_,@function
        .size           _Z21b_spline_curve_kernelPfiiS_iS_,(.L_x_40 - _Z21b_spline_curve_kernelPfiiS_iS_)
        .other          _Z21b_spline_curve_kernelPfiiS_iS_,@"STO_CUDA_ENTRY STV_DEFAULT"
_Z21b_spline_curve_kernelPfiiS_iS_:
.text._Z21b_spline_curve_kernelPfiiS_iS_:
[----:B------:R-:W0:Y:S01]  /*0000*/  LDC R1, c[0x0][0x37c] ;  /* 0x0000df00ff017b82 */ /* 0x000e220000000800 */
[----:B------:R-:W1:Y:S07]  /*0010*/  S2R R3, SR_TID.X ;  /* 0x0000000000037919 */ /* 0x000e6e0000002100 */
[----:B------:R-:W1:Y:S01]  /*0020*/  S2UR UR5, SR_CTAID.X ;  /* 0x00000000000579c3 */ /* 0x000e620000002500 */
[----:B------:R-:W2:Y:S07]  /*0030*/  LDCU UR4, c[0x0][0x398] ;  /* 0x00007300ff0477ac */ /* 0x000eae0008000800 */
[----:B------:R-:W1:Y:S02]  /*0040*/  LDC R18, c[0x0][0x360] ;  /* 0x0000d800ff127b82 */ /* 0x000e640000000800 */
[----:B-1----:R-:W-:-:S05]  /*0050*/  IMAD R18, R18, UR5, R3 ;  /* 0x0000000512127c24 */ /* 0x002fca000f8e0203 */
[----:B--2---:R-:W-:-:S13]  /*0060*/  ISETP.GE.AND P0, PT, R18, UR4, PT ;  /* 0x0000000412007c0c */ /* 0x004fda000bf06270 */
[----:B0-----:R-:W-:Y:S05]  /*0070*/  @P0 EXIT ;  /* 0x000000000000094d */ /* 0x001fea0003800000 */
[----:B------:R-:W-:-:S06]  /*0080*/  UIADD3 UR4, UPT, UPT, UR4, -0x1, URZ ;  /* 0xffffffff04047890 */ /* 0x000fcc000fffe0ff */
[----:B------:R-:W-:Y:S01]  /*0090*/  I2FP.F32.S32 R5, UR4 ;  /* 0x0000000400057c45 */ /* 0x000fe20008201400 */
[----:B------:R-:W-:Y:S02]  /*00a0*/  UMOV UR4, 0x40400000 ;  /* 0x4040000000047882 */ /* 0x000fe40000000000 */
[----:B------:R-:W-:Y:S01]  /*00b0*/  IMAD.U32 R2, RZ, RZ, UR4 ;  /* 0x00000004ff027e24 */ /* 0x000fe2000f8e00ff */
[----:B------:R-:W0:Y:S08]  /*00c0*/  MUFU.RCP R0, R5 ;  /* 0x0000000500007308 */ /* 0x000e300000001000 */
[----:B------:R-:W1:Y:S01]  /*00d0*/  FCHK P0, R2, R5 ;  /* 0x0000000502007302 */ /* 0x000e620000000000 */
[----:B0-----:R-:W-:-:S04]  /*00e0*/  FFMA R3, -R5, R0, 1 ;  /* 0x3f80000005037423 */ /* 0x001fc80000000100 */
[----:B------:R-:W-:-:S04]  /*00f0*/  FFMA R0, R0, R3, R0 ;  /* 0x0000000300007223 */ /* 0x000fc80000000000 */
[----:B------:R-:W-:-:S04]  /*0100*/  FFMA R4, R0, 3, RZ ;  /* 0x4040000000047823 */ /* 0x000fc800000000ff */
[----:B------:R-:W-:-:S04]  /*0110*/  FFMA R3, -R5, R4, 3 ;  /* 0x4040000005037423 */ /* 0x000fc80000000104 */
[----:B------:R-:W-:Y:S01]  /*0120*/  FFMA R4, R0, R3, R4 ;  /* 0x0000000300047223 */ /* 0x000fe20000000004 */
[----:B-1----:R-:W-:Y:S06]  /*0130*/  @!P0 BRA `(.L_x_0) ;  /* 0x0000000000108947 */ /* 0x002fec0003800000 */
[----:B------:R-:W-:Y:S01]  /*0140*/  IMAD.MOV.U32 R4, RZ, RZ, 0x40400000 ;  /* 0x40400000ff047424 */ /* 0x000fe200078e00ff */
[----:B------:R-:W-:Y:S01]  /*0150*/  MOV R20, 0x180 ;  /* 0x0000018000147802 */ /* 0x000fe20000000f00 */
[----:B------:R-:W-:-:S07]  /*0160*/  IMAD.MOV.U32 R21, RZ, RZ, 0x0 ;  /* 0x00000000ff157424 */ /* 0x000fce00078e00ff */
[----:B------:R-:W-:Y:S05]  /*0170*/  CALL.REL.NOINC `($__internal_0_$__cuda_sm3x_div_rn_noftz_f32_slowpath) ;  /* 0x0000002c00d47944 */ /* 0x000fea0003c00000 */
.L_x_0:
[----:B------:R-:W0:Y:S01]  /*0180*/  LDCU UR4, c[0x0][0x388] ;  /* 0x00007100ff0477ac */ /* 0x000e220008000800 */
[----:B------:R-:W-:Y:S01]  /*0190*/  I2FP.F32.S32 R3, R18 ;  /* 0x0000001200037245 */ /* 0x000fe20000201400 */
[----:B------:R-:W-:Y:S02]  /*01a0*/  HFMA2 R19, -RZ, RZ, 0, 0 ;  /* 0x00000000ff137431 */ /* 0x000fe400000001ff */
[----:B------:R-:W-:Y:S01]  /*01b0*/  IMAD.MOV.U32 R17, RZ, RZ, RZ ;  /* 0x000000ffff117224 */ /* 0x000fe200078e00ff */
[----:B------:R-:W1:Y:S01]  /*01c0*/  LDCU.64 UR36, c[0x0][0x358] ;  /* 0x00006b00ff2477ac */ /* 0x000e620008000a00 */
[----:B------:R-:W-:Y:S01]  /*01d0*/  FMUL R2, R3, R4 ;  /* 0x0000000403027220 */ /* 0x000fe20000400000 */
[----:B0-----:R-:W-:-:S09]  /*01e0*/  UISETP.GE.AND UP0, UPT, UR4, URZ, UPT ;  /* 0x000000ff0400728c */ /* 0x001fd2000bf06270 */
[----:B-1----:R-:W-:Y:S05]  /*01f0*/  BRA.U !UP0, `(.L_x_1) ;  /* 0x0000001108247547 */ /* 0x002fea000b800000 */
[----:B------:R-:W0:Y:S01]  /*0200*/  LDCU UR39, c[0x0][0x38c] ;  /* 0x00007180ff2777ac */ /* 0x000e220008000800 */
[----:B------:R-:W-:Y:S01]  /*0210*/  CS2R R16, SRZ ;  /* 0x0000000000107805 */ /* 0x000fe2000001ff00 */
[----:B------:R-:W-:Y:S01]  /*0220*/  IMAD.MOV.U32 R19, RZ, RZ, RZ ;  /* 0x000000ffff137224 */ /* 0x000fe200078e00ff */
[----:B------:R-:W-:Y:S02]  /*0230*/  UISETP.GE.U32.AND UP0, UPT, UR4, 0x7, UPT ;  /* 0x000000070400788c */ /* 0x000fe4000bf06070 */
[----:B------:R-:W-:-:S04]  /*0240*/  UIADD3 UR40, UPT, UPT, UR4, 0x1, URZ ;  /* 0x0000000104287890 */ /* 0x000fc8000fffe0ff */
[----:B------:R-:W-:Y:S02]  /*0250*/  ULOP3.LUT UR41, UR40, 0x7, URZ, 0xc0, !UPT ;  /* 0x0000000728297892 */ /* 0x000fe4000f8ec0ff */
[----:B0-----:R-:W-:Y:S01]  /*0260*/  UIADD3 UR39, UPT, UPT, UR39, 0x1, URZ ;  /* 0x0000000127277890 */ /* 0x001fe2000fffe0ff */
[----:B------:R-:W-:Y:S11]  /*0270*/  BRA.U !UP0, `(.L_x_2) ;  /* 0x0000000508fc7547 */ /* 0x000ff6000b800000 */
[----:B------:R-:W0:Y:S01]  /*0280*/  LDCU.64 UR4, c[0x0][0x380] ;  /* 0x00007000ff0477ac */ /* 0x000e220008000a00 */
[----:B------:R-:W-:Y:S01]  /*0290*/  IMAD.MOV.U32 R17, RZ, RZ, RZ ;  /* 0x000000ffff117224 */ /* 0x000fe200078e00ff */
[----:B------:R-:W-:Y:S01]  /*02a0*/  ULOP3.LUT UR6, UR40, 0xfffffff8, URZ, 0xc0, !UPT ;  /* 0xfffffff828067892 */ /* 0x000fe2000f8ec0ff */
[----:B------:R-:W-:-:S05]  /*02b0*/  UMOV UR38, URZ ;  /* 0x000000ff00267c82 */ /* 0x000fca0008000000 */
[----:B------:R-:W-:Y:S01]  /*02c0*/  MOV R16, UR6 ;  /* 0x0000000600107c02 */ /* 0x000fe20008000f00 */
[----:B0-----:R-:W-:-:S04]  /*02d0*/  UIADD3 UR4, UP0, UPT, UR4, 0x20, URZ ;  /* 0x0000002004047890 */ /* 0x001fc8000ff1e0ff */
[----:B------:R-:W-:Y:S02]  /*02e0*/  UIADD3.X UR5, UPT, UPT, URZ, UR5, URZ, UP0, !UPT ;  /* 0x00000005ff057290 */ /* 0x000fe400087fe4ff */
[----:B------:R-:W-:-:S04]  /*02f0*/  IMAD.U32 R3, RZ, RZ, UR4 ;  /* 0x00000004ff037e24 */ /* 0x000fc8000f8e00ff */
[----:B------:R-:W-:-:S07]  /*0300*/  IMAD.U32 R10, RZ, RZ, UR5 ;  /* 0x00000005ff0a7e24 */ /* 0x000fce000f8e00ff */
.L_x_3:
[----:B------:R-:W0:Y:S01]  /*0310*/  LDCU.64 UR4, c[0x0][0x390] ;  /* 0x00007200ff0477ac */ /* 0x000e220008000a00 */
[----:B------:R-:W-:Y:S01]  /*0320*/  IMAD.U32 R4, RZ, RZ, UR38 ;  /* 0x00000026ff047e24 */ /* 0x000fe2000f8e00ff */
[----:B------:R-:W-:Y:S01]  /*0330*/  MOV R22, R3 ;  /* 0x0000000300167202 */ /* 0x000fe20000000f00 */
[----:B------:R-:W-:Y:S01]  /*0340*/  IMAD.U32 R5, RZ, RZ, UR39 ;  /* 0x00000027ff057e24 */ /* 0x000fe2000f8e00ff */
[----:B------:R-:W-:Y:S01]  /*0350*/  MOV R20, 0x3c0 ;  /* 0x000003c000147802 */ /* 0x000fe20000000f00 */
[----:B------:R-:W-:Y:S02]  /*0360*/  IMAD.MOV.U32 R6, RZ, RZ, R2 ;  /* 0x000000ffff067224 */ /* 0x000fe400078e0002 */
[----:B------:R-:W-:Y:S02]  /*0370*/  IMAD.MOV.U32 R23, RZ, RZ, R10 ;  /* 0x000000ffff177224 */ /* 0x000fe400078e000a */
[----:B------:R-:W-:Y:S01]  /*0380*/  IMAD.MOV.U32 R21, RZ, RZ, 0x0 ;  /* 0x00000000ff157424 */ /* 0x000fe200078e00ff */
[----:B0-----:R-:W-:Y:S01]  /*0390*/  MOV R8, UR4 ;  /* 0x0000000400087c02 */ /* 0x001fe20008000f00 */
[----:B------:R-:W-:-:S07]  /*03a0*/  IMAD.U32 R9, RZ, RZ, UR5 ;  /* 0x00000005ff097e24 */ /* 0x000fce000f8e00ff */
[----:B------:R-:W-:Y:S05]  /*03b0*/  CALL.REL.NOINC `($_Z21b_spline_curve_kernelPfiiS_iS_$_Z14basis_functioniifPf) ;  /* 0x0000000c00cc7944 */ /* 0x000fea0003c00000 */
[----:B------:R-:W2:Y:S01]  /*03c0*/  LDG.E R6, desc[UR36][R22.64+-0x1c] ;  /* 0xffffe42416067981 */ /* 0x000ea2000c1e1900 */
[----:B------:R-:W0:Y:S03]  /*03d0*/  LDCU.64 UR6, c[0x0][0x390] ;  /* 0x00007200ff0677ac */ /* 0x000e260008000a00 */
[----:B------:R-:W3:Y:S01]  /*03e0*/  LDG.E R0, desc[UR36][R22.64+-0x20] ;  /* 0xffffe02416007981 */ /* 0x000ee2000c1e1900 */
[----:B------:R-:W-:Y:S01]  /*03f0*/  UIADD3 UR4, UPT, UPT, UR38, 0x1, URZ ;  /* 0x0000000126047890 */ /* 0x000fe2000fffe0ff */
[----:B------:R-:W-:Y:S02]  /*0400*/  HFMA2 R21, -RZ, RZ, 0, 0 ;  /* 0x00000000ff157431 */ /* 0x000fe400000001ff */
[----:B------:R-:W-:Y:S01]  /*0410*/  IMAD.U32 R5, RZ, RZ, UR39 ;  /* 0x00000027ff057e24 */ /* 0x000fe2000f8e00ff */
[----:B------:R-:W-:Y:S01]  /*0420*/  MOV R20, 0x4a0 ;  /* 0x000004a000147802 */ /* 0x000fe20000000f00 */
[----:B0-----:R-:W-:Y:S01]  /*0430*/  IMAD.U32 R8, RZ, RZ, UR6 ;  /* 0x00000006ff087e24 */ /* 0x001fe2000f8e00ff */
[----:B------:R-:W-:Y:S01]  /*0440*/  MOV R9, UR7 ;  /* 0x0000000700097c02 */ /* 0x000fe20008000f00 */
[----:B--2---:R-:W-:Y:S01]  /*0450*/  FFMA R17, R6, R4, R17 ;  /* 0x0000000406117223 */ /* 0x004fe20000000011 */
[----:B------:R-:W-:-:S02]  /*0460*/  IMAD.MOV.U32 R6, RZ, RZ, R2 ;  /* 0x000000ffff067224 */ /* 0x000fc400078e0002 */
[----:B---3--:R-:W-:Y:S01]  /*0470*/  FFMA R19, R0, R4, R19 ;  /* 0x0000000400137223 */ /* 0x008fe20000000013 */
[----:B------:R-:W-:-:S07]  /*0480*/  IMAD.U32 R4, RZ, RZ, UR4 ;  /* 0x00000004ff047e24 */ /* 0x000fce000f8e00ff */
[----:B------:R-:W-:Y:S05]  /*0490*/  CALL.REL.NOINC `($_Z21b_spline_curve_kernelPfiiS_iS_$_Z14basis_functioniifPf) ;  /* 0x0000000c00947944 */ /* 0x000fea0003c00000 */
[----:B------:R-:W2:Y:S01]  /*04a0*/  LDG.E R6, desc[UR36][R22.64+-0x14] ;  /* 0xffffec2416067981 */ /* 0x000ea2000c1e1900 */
[----:B------:R-:W0:Y:S03]  /*04b0*/  LDCU.64 UR6, c[0x0][0x390] ;  /* 0x00007200ff0677ac */ /* 0x000e260008000a00 */
[----:B------:R-:W3:Y:S01]  /*04c0*/  LDG.E R0, desc[UR36][R22.64+-0x18] ;  /* 0xffffe82416007981 */ /* 0x000ee2000c1e1900 */
[----:B------:R-:W-:Y:S01]  /*04d0*/  UIADD3 UR4, UPT, UPT, UR38, 0x2, URZ ;  /* 0x0000000226047890 */ /* 0x000fe2000fffe0ff */
[----:B------:R-:W-:Y:S01]  /*04e0*/  IMAD.U32 R5, RZ, RZ, UR39 ;  /* 0x00000027ff057e24 */ /* 0x000fe2000f8e00ff */
[----:B------:R-:W-:Y:S01]  /*04f0*/  MOV R20, 0x580 ;  /* 0x0000058000147802 */ /* 0x000fe20000000f00 */
[----:B------:R-:W-:Y:S02]  /*0500*/  IMAD.MOV.U32 R21, RZ, RZ, 0x0 ;  /* 0x00000000ff157424 */ /* 0x000fe400078e00ff */
[----:B0-----:R-:W-:-:S02]  /*0510*/  IMAD.U32 R8, RZ, RZ, UR6 ;  /* 0x00000006ff087e24 */ /* 0x001fc4000f8e00ff */
[----:B------:R-:W-:Y:S02]  /*0520*/  IMAD.U32 R9, RZ, RZ, UR7 ;  /* 0x00000007ff097e24 */ /* 0x000fe4000f8e00ff */
[----:B--2---:R-:W-:Y:S01]  /*0530*/  FFMA R17, R6, R4, R17 ;  /* 0x0000000406117223 */ /* 0x004fe20000000011 */
[----:B------:R-:W-:Y:S01]  /*0540*/  MOV R6, R2 ;  /* 0x0000000200067202 */ /* 0x000fe20000000f00 */
        /* <DEDUP_REMOVED lines=9> */
[----:B------:R-:W-:Y:S01]  /*05e0*/  IMAD.MOV.U32 R21, RZ, RZ, 0x0 ;  /* 0x00000000ff157424 */ /* 0x000fe200078e00ff */
[----:B0-----:R-:W-:Y:S01]  /*05f0*/  MOV R8, UR6 ;  /* 0x0000000600087c02 */ /* 0x001fe20008000f00 */
[----:B------:R-:W-:-:S02]  /*0600*/  IMAD.U32 R9, RZ, RZ, UR7 ;  /* 0x00000007ff097e24 */ /* 0x000fc4000f8e00ff */
        /* <DEDUP_REMOVED lines=61> */
[----:B------:R-:W2:Y:S04]  /*09e0*/  LDG.E R0, desc[UR36][R22.64+0x18] ;  /* 0x0000182416007981 */ /* 0x000ea8000c1e1900 */
[----:B------:R-:W3:Y:S01]  /*09f0*/  LDG.E R6, desc[UR36][R22.64+0x1c] ;  /* 0x00001c2416067981 */ /* 0x000ee2000c1e1900 */
[----:B------:R-:W-:Y:S01]  /*0a00*/  UIADD3 UR38, UPT, UPT, UR38, 0x8, URZ ;  /* 0x0000000826267890 */ /* 0x000fe2000fffe0ff */
[----:B------:R-:W-:-:S04]  /*0a10*/  IADD3 R3, P1, PT, R22, 0x40, RZ ;  /* 0x0000004016037810 */ /* 0x000fc80007f3e0ff */
[----:B------:R-:W-:Y:S02]  /*0a20*/  IADD3.X R10, PT, PT, RZ, R23, RZ, P1, !PT ;  /* 0x00000017ff0a7210 */ /* 0x000fe40000ffe4ff */
[----:B------:R-:W-:Y:S01]  /*0a30*/  ISETP.NE.AND P0, PT, R16, UR38, PT ;  /* 0x0000002610007c0c */ /* 0x000fe2000bf05270 */
[-C--:B--2---:R-:W-:Y:S01]  /*0a40*/  FFMA R19, R0, R4.reuse, R19 ;  /* 0x0000000400137223 */ /* 0x084fe20000000013 */
[----:B---3--:R-:W-:-:S11]  /*0a50*/  FFMA R17, R6, R4, R17 ;  /* 0x0000000406117223 */ /* 0x008fd60000000011 */
[----:B------:R-:W-:Y:S05]  /*0a60*/  @P0 BRA `(.L_x_3) ;  /* 0xfffffff800280947 */ /* 0x000fea000383ffff */
.L_x_2:
[----:B------:R-:W-:-:S09]  /*0a70*/  UISETP.NE.AND UP0, UPT, UR41, URZ, UPT ;  /* 0x000000ff2900728c */ /* 0x000fd2000bf05270 */
[----:B------:R-:W-:Y:S05]  /*0a80*/  BRA.U !UP0, `(.L_x_1) ;  /* 0x0000000908007547 */ /* 0x000fea000b800000 */
[----:B------:R-:W-:-:S09]  /*0a90*/  UISETP.GE.U32.AND UP0, UPT, UR41, 0x4, UPT ;  /* 0x000000042900788c */ /* 0x000fd2000bf06070 */
[----:B------:R-:W-:Y:S05]  /*0aa0*/  BRA.U !UP0, `(.L_x_4) ;  /* 0x0000000508107547 */ /* 0x000fea000b800000 */
[----:B------:R-:W0:Y:S01]  /*0ab0*/  LDCU.64 UR4, c[0x0][0x390] ;  /* 0x00007200ff0477ac */ /* 0x000e220008000a00 */
[----:B------:R-:W-:Y:S02]  /*0ac0*/  HFMA2 R21, -RZ, RZ, 0, 0 ;  /* 0x00000000ff157431 */ /* 0x000fe400000001ff */
[----:B------:R-:W-:Y:S01]  /*0ad0*/  IMAD.MOV.U32 R4, RZ, RZ, R16 ;  /* 0x000000ffff047224 */ /* 0x000fe200078e0010 */
[----:B------:R-:W-:Y:S01]  /*0ae0*/  MOV R20, 0xb40 ;  /* 0x00000b4000147802 */ /* 0x000fe20000000f00 */
[----:B------:R-:W-:Y:S02]  /*0af0*/  IMAD.U32 R5, RZ, RZ, UR39 ;  /* 0x00000027ff057e24 */ /* 0x000fe4000f8e00ff */
[----:B------:R-:W-:Y:S02]  /*0b00*/  IMAD.MOV.U32 R6, RZ, RZ, R2 ;  /* 0x000000ffff067224 */ /* 0x000fe400078e0002 */
[----:B0-----:R-:W-:Y:S01]  /*0b10*/  IMAD.U32 R8, RZ, RZ, UR4 ;  /* 0x00000004ff087e24 */ /* 0x001fe2000f8e00ff */
[----:B------:R-:W-:-:S07]  /*0b20*/  MOV R9, UR5 ;  /* 0x0000000500097c02 */ /* 0x000fce0008000f00 */
[----:B------:R-:W-:Y:S05]  /*0b30*/  CALL.REL.NOINC `($_Z21b_spline_curve_kernelPfiiS_iS_$_Z14basis_functioniifPf) ;  /* 0x0000000400ec7944 */ /* 0x000fea0003c00000 */
[----:B------:R-:W0:Y:S01]  /*0b40*/  LDC.64 R10, c[0x0][0x380] ;  /* 0x0000e000ff0a7b82 */ /* 0x000e220000000a00 */
[----:B------:R-:W-:Y:S01]  /*0b50*/  IMAD.SHL.U32 R3, R16, 0x2, RZ ;  /* 0x0000000210037824 */ /* 0x000fe200078e00ff */
[----:B------:R-:W1:Y:S03]  /*0b60*/  LDCU.64 UR4, c[0x0][0x390] ;  /* 0x00007200ff0477ac */ /* 0x000e660008000a00 */
[----:B0-----:R-:W-:-:S05]  /*0b70*/  IMAD.WIDE.U32 R10, R3, 0x4, R10 ;  /* 0x00000004030a7825 */ /* 0x001fca00078e000a */
[----:B------:R-:W2:Y:S04]  /*0b80*/  LDG.E R0, desc[UR36][R10.64] ;  /* 0x000000240a007981 */ /* 0x000ea8000c1e1900 */
[----:B------:R-:W3:Y:S01]  /*0b90*/  LDG.E R6, desc[UR36][R10.64+0x4] ;  /* 0x000004240a067981 */ /* 0x000ee2000c1e1900 */
[----:B-1----:R-:W-:Y:S01]  /*0ba0*/  MOV R8, UR4 ;  /* 0x0000000400087c02 */ /* 0x002fe20008000f00 */
[----:B------:R-:W-:Y:S01]  /*0bb0*/  IMAD.U32 R9, RZ, RZ, UR5 ;  /* 0x00000005ff097e24 */ /* 0x000fe2000f8e00ff */
[----:B------:R-:W-:Y:S01]  /*0bc0*/  MOV R20, 0xc50 ;  /* 0x00000c5000147802 */ /* 0x000fe20000000f00 */
[----:B------:R-:W-:Y:S02]  /*0bd0*/  IMAD.U32 R5, RZ, RZ, UR39 ;  /* 0x00000027ff057e24 */ /* 0x000fe4000f8e00ff */
[----:B------:R-:W-:-:S02]  /*0be0*/  IMAD.MOV.U32 R21, RZ, RZ, 0x0 ;  /* 0x00000000ff157424 */ /* 0x000fc400078e00ff */
[-C--:B--2---:R-:W-:Y:S01]  /*0bf0*/  FFMA R23, R0, R4.reuse, R19 ;  /* 0x0000000400177223 */ /* 0x084fe20000000013 */
[----:B------:R-:W-:Y:S02]  /*0c00*/  VIADD R19, R16, 0x1 ;  /* 0x0000000110137836 */ /* 0x000fe40000000000 */
[----:B---3--:R-:W-:Y:S01]  /*0c10*/  FFMA R17, R6, R4, R17 ;  /* 0x0000000406117223 */ /* 0x008fe20000000011 */
[----:B------:R-:W-:Y:S01]  /*0c20*/  MOV R6, R2 ;  /* 0x0000000200067202 */ /* 0x000fe20000000f00 */
[----:B------:R-:W-:-:S07]  /*0c30*/  IMAD.MOV.U32 R4, RZ, RZ, R19 ;  /* 0x000000ffff047224 */ /* 0x000fce00078e0013 */
[----:B------:R-:W-:Y:S05]  /*0c40*/  CALL.REL.NOINC `($_Z21b_spline_curve_kernelPfiiS_iS_$_Z14basis_functioniifPf) ;  /* 0x0000000400a87944 */ /* 0x000fea0003c00000 */
[----:B------:R-:W0:Y:S01]  /*0c50*/  LDC.64 R10, c[0x0][0x380] ;  /* 0x0000e000ff0a7b82 */ /* 0x000e220000000a00 */
[----:B------:R-:W-:Y:S01]  /*0c60*/  SHF.L.U32 R3, R19, 0x1, RZ ;  /* 0x0000000113037819 */ /* 0x000fe200000006ff */
[----:B------:R-:W1:Y:S04]  /*0c70*/  LDCU.64 UR4, c[0x0][0x390] ;  /* 0x00007200ff0477ac */ /* 0x000e680008000a00 */
[----:B0-----:R-:W-:-:S05]  /*0c80*/  IMAD.WIDE.U32 R10, R3, 0x4, R10 ;  /* 0x00000004030a7825 */ /* 0x001fca00078e000a */
[----:B------:R-:W2:Y:S04]  /*0c90*/  LDG.E R0, desc[UR36][R10.64] ;  /* 0x000000240a007981 */ /* 0x000ea8000c1e1900 */
[----:B------:R-:W3:Y:S01]  /*0ca0*/  LDG.E R6, desc[UR36][R10.64+0x4] ;  /* 0x000004240a067981 */ /* 0x000ee2000c1e1900 */
[----:B------:R-:W-:Y:S01]  /*0cb0*/  VIADD R19, R16, 0x2 ;  /* 0x0000000210137836 */ /* 0x000fe20000000000 */
[----:B-1----:R-:W-:Y:S01]  /*0cc0*/  MOV R9, UR5 ;  /* 0x0000000500097c02 */ /* 0x002fe20008000f00 */
[----:B------:R-:W-:Y:S01]  /*0cd0*/  IMAD.U32 R8, RZ, RZ, UR4 ;  /* 0x00000004ff087e24 */ /* 0x000fe2000f8e00ff */
[----:B------:R-:W-:Y:S01]  /*0ce0*/  MOV R20, 0xd60 ;  /* 0x00000d6000147802 */ /* 0x000fe20000000f00 */
[----:B------:R-:W-:Y:S02]  /*0cf0*/  IMAD.U32 R5, RZ, RZ, UR39 ;  /* 0x00000027ff057e24 */ /* 0x000fe4000f8e00ff */
[----:B------:R-:W-:-:S02]  /*0d00*/  IMAD.MOV.U32 R21, RZ, RZ, 0x0 ;  /* 0x00000000ff157424 */ /* 0x000fc400078e00ff */
[-C--:B--2---:R-:W-:Y:S01]  /*0d10*/  FFMA R23, R0, R4.reuse, R23 ;  /* 0x0000000400177223 */ /* 0x084fe20000000017 */
[----:B---3--:R-:W-:Y:S01]  /*0d20*/  FFMA R17, R6, R4, R17 ;  /* 0x0000000406117223 */ /* 0x008fe20000000011 */
[----:B------:R-:W-:Y:S01]  /*0d30*/  IMAD.MOV.U32 R6, RZ, RZ, R2 ;  /* 0x000000ffff067224 */ /* 0x000fe200078e0002 */
[----:B------:R-:W-:-:S07]  /*0d40*/  MOV R4, R19 ;  /* 0x0000001300047202 */ /* 0x000fce0000000f00 */
[----:B------:R-:W-:Y:S05]  /*0d50*/  CALL.REL.NOINC `($_Z21b_spline_curve_kernelPfiiS_iS_$_Z14basis_functioniifPf) ;  /* 0x0000000400647944 */ /* 0x000fea0003c00000 */
[----:B------:R-:W0:Y:S01]  /*0d60*/  LDC.64 R10, c[0x0][0x380] ;  /* 0x0000e000ff0a7b82 */ /* 0x000e220000000a00 */
[----:B------:R-:W-:Y:S01]  /*0d70*/  IMAD.SHL.U32 R3, R19, 0x2, RZ ;  /* 0x0000000213037824 */ /* 0x000fe200078e00ff */
[----:B------:R-:W1:Y:S03]  /*0d80*/  LDCU.64 UR4, c[0x0][0x390] ;  /* 0x00007200ff0477ac */ /* 0x000e660008000a00 */
[----:B0-----:R-:W-:-:S05]  /*0d90*/  IMAD.WIDE.U32 R10, R3, 0x4, R10 ;  /* 0x00000004030a7825 */ /* 0x001fca00078e000a */
[----:B------:R-:W2:Y:S04]  /*0da0*/  LDG.E R0, desc[UR36][R10.64] ;  /* 0x000000240a007981 */ /* 0x000ea8000c1e1900 */
[----:B------:R-:W3:Y:S01]  /*0db0*/  LDG.E R6, desc[UR36][R10.64+0x4] ;  /* 0x000004240a067981 */ /* 0x000ee2000c1e1900 */
[----:B------:R-:W-:Y:S01]  /*0dc0*/  IADD3 R19, PT, PT, R16, 0x3, RZ ;  /* 0x0000000310137810 */ /* 0x000fe20007ffe0ff */
[----:B------:R-:W-:Y:S02]  /*0dd0*/  HFMA2 R21, -RZ, RZ, 0, 0 ;  /* 0x00000000ff157431 */ /* 0x000fe400000001ff */
[----:B-1----:R-:W-:Y:S01]  /*0de0*/  IMAD.U32 R8, RZ, RZ, UR4 ;  /* 0x00000004ff087e24 */ /* 0x002fe2000f8e00ff */
[----:B------:R-:W-:Y:S01]  /*0df0*/  MOV R5, UR39 ;  /* 0x0000002700057c02 */ /* 0x000fe20008000f00 */
[----:B------:R-:W-:Y:S01]  /*0e00*/  IMAD.U32 R9, RZ, RZ, UR5 ;  /* 0x00000005ff097e24 */ /* 0x000fe2000f8e00ff */
[----:B------:R-:W-:Y:S01]  /*0e10*/  MOV R20, 0xe70 ;  /* 0x00000e7000147802 */ /* 0x000fe20000000f00 */
[-C--:B--2---:R-:W-:Y:S01]  /*0e20*/  FFMA R23, R0, R4.reuse, R23 ;  /* 0x0000000400177223 */ /* 0x084fe20000000017 */
[----:B---3--:R-:W-:Y:S01]  /*0e30*/  FFMA R17, R6, R4, R17 ;  /* 0x0000000406117223 */ /* 0x008fe20000000011 */
[----:B------:R-:W-:-:S02]  /*0e40*/  IMAD.MOV.U32 R6, RZ, RZ, R2 ;  /* 0x000000ffff067224 */ /* 0x000fc400078e0002 */
[----:B------:R-:W-:-:S07]  /*0e50*/  IMAD.MOV.U32 R4, RZ, RZ, R19 ;  /* 0x000000ffff047224 */ /* 0x000fce00078e0013 */
[----:B------:R-:W-:Y:S05]  /*0e60*/  CALL.REL.NOINC `($_Z21b_spline_curve_kernelPfiiS_iS_$_Z14basis_functioniifPf) ;  /* 0x0000000400207944 */ /* 0x000fea0003c00000 */
[----:B------:R-:W0:Y:S01]  /*0e70*/  LDC.64 R8, c[0x0][0x380] ;  /* 0x0000e000ff087b82 */ /* 0x000e220000000a00 */
[----:B------:R-:W-:-:S04]  /*0e80*/  IMAD.SHL.U32 R3, R19, 0x2, RZ ;  /* 0x0000000213037824 */ /* 0x000fc800078e00ff */
[----:B0-----:R-:W-:-:S05]  /*0e90*/  IMAD.WIDE.U32 R8, R3, 0x4, R8 ;  /* 0x0000000403087825 */ /* 0x001fca00078e0008 */
[----:B------:R-:W2:Y:S04]  /*0ea0*/  LDG.E R0, desc[UR36][R8.64] ;  /* 0x0000002408007981 */ /* 0x000ea8000c1e1900 */
[----:B------:R-:W3:Y:S01]  /*0eb0*/  LDG.E R6, desc[UR36][R8.64+0x4] ;  /* 0x0000042408067981 */ /* 0x000ee2000c1e1900 */
[----:B------:R-:W-:Y:S02]  /*0ec0*/  VIADD R16, R16, 0x4 ;  /* 0x0000000410107836 */ /* 0x000fe40000000000 */
[-C--:B--2---:R-:W-:Y:S01]  /*0ed0*/  FFMA R19, R0, R4.reuse, R23 ;  /* 0x0000000400137223 */ /* 0x084fe20000000017 */
[----:B---3--:R-:W-:-:S07]  /*0ee0*/  FFMA R17, R6, R4, R17 ;  /* 0x0000000406117223 */ /* 0x008fce0000000011 */
.L_x_4:
[----:B------:R-:W-:-:S09]  /*0ef0*/  ULOP3.LUT UP0, UR4, UR40, 0x3, URZ, 0xc0, !UPT ;  /* 0x0000000328047892 */ /* 0x000fd2000f80c0ff */
[----:B------:R-:W-:Y:S05]  /*0f00*/  BRA.U !UP0, `(.L_x_1) ;  /* 0x0000000108e07547 */ /* 0x000fea000b800000 */
[----:B------:R-:W-:-:S09]  /*0f10*/  UISETP.NE.AND UP0, UPT, UR4, 0x1, UPT ;  /* 0x000000010400788c */ /* 0x000fd2000bf05270 */
[----:B------:R-:W-:Y:S05]  /*0f20*/  BRA.U !UP0, `(.L_x_5) ;  /* 0x0000000108887547 */ /* 0x000fea000b800000 */
[----:B------:R-:W0:Y:S01]  /*0f30*/  LDCU.64 UR4, c[0x0][0x390] ;  /* 0x00007200ff0477ac */ /* 0x000e220008000a00 */
[----:B------:R-:W-:Y:S01]  /*0f40*/  MOV R4, R16 ;  /* 0x0000001000047202 */ /* 0x000fe20000000f00 */
[----:B------:R-:W-:Y:S01]  /*0f50*/  IMAD.MOV.U32 R6, RZ, RZ, R2 ;  /* 0x000000ffff067224 */ /* 0x000fe200078e0002 */
[----:B------:R-:W-:Y:S01]  /*0f60*/  MOV R5, UR39 ;  /* 0x0000002700057c02 */ /* 0x000fe20008000f00 */
[----:B------:R-:W-:Y:S01]  /*0f70*/  IMAD.MOV.U32 R21, RZ, RZ, 0x0 ;  /* 0x00000000ff157424 */ /* 0x000fe200078e00ff */
[----:B------:R-:W-:Y:S01]  /*0f80*/  MOV R20, 0xfc0 ;  /* 0x00000fc000147802 */ /* 0x000fe20000000f00 */
[----:B0-----:R-:W-:Y:S02]  /*0f90*/  IMAD.U32 R8, RZ, RZ, UR4 ;  /* 0x00000004ff087e24 */ /* 0x001fe4000f8e00ff */
[----:B------:R-:W-:-:S07]  /*0fa0*/  IMAD.U32 R9, RZ, RZ, UR5 ;  /* 0x00000005ff097e24 */ /* 0x000fce000f8e00ff */
        /* <DEDUP_REMOVED lines=19> */
[----:B------:R-:W-:-:S04]  /*10e0*/  IMAD.SHL.U32 R3, R22, 0x2, RZ ;  /* 0x0000000216037824 */ /* 0x000fc800078e00ff */
[----:B0-----:R-:W-:-:S05]  /*10f0*/  IMAD.WIDE.U32 R8, R3, 0x4, R8 ;  /* 0x0000000403087825 */ /* 0x001fca00078e0008 */
[----:B------:R-:W2:Y:S04]  /*1100*/  LDG.E R0, desc[UR36][R8.64] ;  /* 0x0000002408007981 */ /* 0x000ea8000c1e1900 */
[----:B------:R-:W3:Y:S01]  /*1110*/  LDG.E R6, desc[UR36][R8.64+0x4] ;  /* 0x0000042408067981 */ /* 0x000ee2000c1e1900 */
[----:B------:R-:W-:Y:S01]  /*1120*/  IADD3 R16, PT, PT, R16, 0x2, RZ ;  /* 0x0000000210107810 */ /* 0x000fe20007ffe0ff */
[-C--:B--2---:R-:W-:Y:S01]  /*1130*/  FFMA R19, R0, R4.reuse, R19 ;  /* 0x0000000400137223 */ /* 0x084fe20000000013 */
[----:B---3--:R-:W-:-:S07]  /*1140*/  FFMA R17, R6, R4, R17 ;  /* 0x0000000406117223 */ /* 0x008fce0000000011 */
.L_x_5:
[----:B------:R-:W0:Y:S02]  /*1150*/  LDCU UR4, c[0x0][0x388] ;  /* 0x00007100ff0477ac */ /* 0x000e240008000800 */
[----:B0-----:R-:W-:-:S04]  /*1160*/  ULOP3.LUT UR4, UR4, 0x1, URZ, 0xc0, !UPT ;  /* 0x0000000104047892 */ /* 0x001fc8000f8ec0ff */
[----:B------:R-:W-:-:S09]  /*1170*/  UISETP.NE.U32.AND UP0, UPT, UR4, 0x1, UPT ;  /* 0x000000010400788c */ /* 0x000fd2000bf05070 */
[----:B------:R-:W-:Y:S05]  /*1180*/  BRA.U !UP0, `(.L_x_1) ;  /* 0x0000000108407547 */ /* 0x000fea000b800000 */
[----:B------:R-:W0:Y:S01]  /*1190*/  LDCU.64 UR4, c[0x0][0x390] ;  /* 0x00007200ff0477ac */ /* 0x000e220008000a00 */
[----:B------:R-:W-:Y:S02]  /*11a0*/  HFMA2 R21, -RZ, RZ, 0, 0 ;  /* 0x00000000ff157431 */ /* 0x000fe400000001ff */
[----:B------:R-:W-:Y:S01]  /*11b0*/  IMAD.MOV.U32 R6, RZ, RZ, R2 ;  /* 0x000000ffff067224 */ /* 0x000fe200078e0002 */
[----:B------:R-:W-:Y:S01]  /*11c0*/  MOV R20, 0x1220 ;  /* 0x0000122000147802 */ /* 0x000fe20000000f00 */
[----:B------:R-:W-:Y:S02]  /*11d0*/  IMAD.MOV.U32 R4, RZ, RZ, R16 ;  /* 0x000000ffff047224 */ /* 0x000fe400078e0010 */
[----:B------:R-:W-:Y:S02]  /*11e0*/  IMAD.U32 R5, RZ, RZ, UR39 ;  /* 0x00000027ff057e24 */ /* 0x000fe4000f8e00ff */
[----:B0-----:R-:W-:Y:S01]  /*11f0*/  IMAD.U32 R8, RZ, RZ, UR4 ;  /* 0x00000004ff087e24 */ /* 0x001fe2000f8e00ff */
[----:B------:R-:W-:-:S07]  /*1200*/  MOV R9, UR5 ;  /* 0x0000000500097c02 */ /* 0x000fce0008000f00 */
[----:B------:R-:W-:Y:S05]  /*1210*/  CALL.REL.NOINC `($_Z21b_spline_curve_kernelPfiiS_iS_$_Z14basis_functioniifPf) ;  /* 0x0000000000347944 */ /* 0x000fea0003c00000 */
[----:B------:R-:W0:Y:S01]  /*1220*/  LDC.64 R6, c[0x0][0x380] ;  /* 0x0000e000ff067b82 */ /* 0x000e220000000a00 */
[----:B------:R-:W-:-:S04]  /*1230*/  IMAD.SHL.U32 R3, R16, 0x2, RZ ;  /* 0x0000000210037824 */ /* 0x000fc800078e00ff */
[----:B0-----:R-:W-:-:S05]  /*1240*/  IMAD.WIDE.U32 R6, R3, 0x4, R6 ;  /* 0x0000000403067825 */ /* 0x001fca00078e0006 */
[----:B------:R-:W2:Y:S04]  /*1250*/  LDG.E R0, desc[UR36][R6.64] ;  /* 0x0000002406007981 */ /* 0x000ea8000c1e1900 */
[----:B------:R-:W3:Y:S01]  /*1260*/  LDG.E R2, desc[UR36][R6.64+0x4] ;  /* 0x0000042406027981 */ /* 0x000ee2000c1e1900 */
[-C--:B--2---:R-:W-:Y:S01]  /*1270*/  FFMA R19, R0, R4.reuse, R19 ;  /* 0x0000000400137223 */ /* 0x084fe20000000013 */
[----:B---3--:R-:W-:-:S07]  /*1280*/  FFMA R17, R2, R4, R17 ;  /* 0x0000000402117223 */ /* 0x008fce0000000011 */
.L_x_1:
[----:B------:R-:W0:Y:S01]  /*1290*/  LDC.64 R2, c[0x0][0x3a0] ;  /* 0x0000e800ff027b82 */ /* 0x000e220000000a00 */
[----:B------:R-:W-:-:S04]  /*12a0*/  IMAD.SHL.U32 R5, R18, 0x2, RZ ;  /* 0x0000000212057824 */ /* 0x000fc800078e00ff */
[----:B0-----:R-:W-:-:S05]  /*12b0*/  IMAD.WIDE R2, R5, 0x4, R2 ;  /* 0x0000000405027825 */ /* 0x001fca00078e0202 */
[----:B------:R-:W-:Y:S04]  /*12c0*/  STG.E desc[UR36][R2.64], R19 ;  /* 0x0000001302007986 */ /* 0x000fe8000c101924 */
[----:B------:R-:W-:Y:S01]  /*12d0*/  STG.E desc[UR36][R2.64+0x4], R17 ;  /* 0x0000041102007986 */ /* 0x000fe2000c101924 */
[----:B------:R-:W-:Y:S05]  /*12e0*/  EXIT ;  /* 0x000000000000794d */ /* 0x000fea0003800000 */
        .type           $_Z21b_spline_curve_kernelPfiiS_iS_$_Z14basis_functioniifPf,@function
        .size           $_Z21b_spline_curve_kernelPfiiS_iS_$_Z14basis_functioniifPf,($__internal_0_$__cuda_sm3x_div_rn_noftz_f32_slowpath - $_Z21b_spline_curve_kernelPfiiS_iS_$_Z14basis_functioniifPf)
$_Z21b_spline_curve_kernelPfiiS_iS_$_Z14basis_functioniifPf:
[----:B------:R-:W-:-:S05]  /*12f0*/  IADD3 R1, PT, PT, R1, -0x60, RZ ;  /* 0xffffffa001017810 */ /* 0x000fca0007ffe0ff */
[----:B------:R-:W-:Y:S04]  /*1300*/  STL [R1+0x5c], R31 ;  /* 0x00005c1f01007387 */ /* 0x000fe80000100800 */
        /* <DEDUP_REMOVED lines=8> */
[----:B------:R0:W-:Y:S04]  /*1390*/  STL [R1+0x48], R26 ;  /* 0x0000481a01007387 */ /* 0x0001e80000100800 */
[----:B------:R1:W-:Y:S04]  /*13a0*/  STL [R1+0x44], R25 ;  /* 0x0000441901007387 */ /* 0x0003e80000100800 */
[----:B------:R2:W-:Y:S01]  /*13b0*/  STL [R1+0x40], R24 ;  /* 0x0000401801007387 */ /* 0x0005e20000100800 */
[----:B0-----:R-:W0:Y:S05]  /*13c0*/  BMOV.32.CLEAR R26, B8 ;  /* 0x00000000081a7355 */ /* 0x001e2a0000100000 */
[----:B-1----:R-:W1:Y:S05]  /*13d0*/  BMOV.32.CLEAR R25, B7 ;  /* 0x0000000007197355 */ /* 0x002e6a0000100000 */
[----:B--2---:R-:W2:Y:S05]  /*13e0*/  BMOV.32.CLEAR R24, B6 ;  /* 0x0000000006187355 */ /* 0x004eaa0000100000 */
[----:B------:R3:W-:Y:S04]  /*13f0*/  STL [R1+0x54], R29 ;  /* 0x0000541d01007387 */ /* 0x0007e80000100800 */
[----:B------:R4:W-:Y:S04]  /*1400*/  STL [R1+0x50], R28 ;  /* 0x0000501c01007387 */ /* 0x0009e80000100800 */
[----:B------:R5:W-:Y:S01]  /*1410*/  STL [R1+0x2c], R19 ;  /* 0x00002c1301007387 */ /* 0x000be20000100800 */
[----:B---3--:R-:W-:-:S03]  /*1420*/  IMAD.MOV.U32 R29, RZ, RZ, R9 ;  /* 0x000000ffff1d7224 */ /* 0x008fc600078e0009 */
[----:B------:R3:W-:Y:S01]  /*1430*/  STL [R1+0x28], R18 ;  /* 0x0000281201007387 */ /* 0x0007e20000100800 */
[----:B----4-:R-:W-:-:S03]  /*1440*/  IMAD.MOV.U32 R28, RZ, RZ, R8 ;  /* 0x000000ffff1c7224 */ /* 0x010fc600078e0008 */
[----:B------:R4:W-:Y:S01]  /*1450*/  STL [R1+0x24], R17 ;  /* 0x0000241101007387 */ /* 0x0009e20000100800 */
[----:B-----5:R-:W-:Y:S02]  /*1460*/  IMAD.MOV.U32 R19, RZ, RZ, R4 ;  /* 0x000000ffff137224 */ /* 0x020fe400078e0004 */
[----:B---3--:R-:W-:Y:S01]  /*1470*/  IMAD.MOV.U32 R18, RZ, RZ, R5 ;  /* 0x000000ffff127224 */ /* 0x008fe200078e0005 */
[----:B----4-:R-:W-:Y:S01]  /*1480*/  MOV R17, R6 ;  /* 0x0000000600117202 */ /* 0x010fe20000000f00 */
[----:B------:R-:W3:Y:S03]  /*1490*/  LDC.64 R30, c[0x0][0x358] ;  /* 0x0000d600ff1e7b82 */ /* 0x000ee60000000a00 */
[----:B------:R-:W-:Y:S01]  /*14a0*/  ISETP.NE.AND P0, PT, R18, 0x1, PT ;  /* 0x000000011200780c */ /* 0x000fe20003f05270 */
[----:B------:R-:W-:-:S12]  /*14b0*/  BSSY.RECONVERGENT B8, `(.L_x_6) ;  /* 0x00001ab000087945 */ /* 0x000fd80003800200 */
[----:B012---:R-:W-:Y:S05]  /*14c0*/  @P0 BRA `(.L_x_7) ;  /* 0x0000000000300947 */ /* 0x007fea0003800000 */
[----:B---3--:R-:W-:Y:S01]  /*14d0*/  R2UR UR4, R30 ;  /* 0x000000001e0472ca */ /* 0x008fe200000e0000 */
[----:B------:R-:W-:Y:S01]  /*14e0*/  IMAD.WIDE R28, R19, 0x4, R28 ;  /* 0x00000004131c7825 */ /* 0x000fe200078e021c */
[----:B------:R-:W-:-:S13]  /*14f0*/  R2UR UR5, R31 ;  /* 0x000000001f0572ca */ /* 0x000fda00000e0000 */
[----:B------:R-:W2:Y:S01]  /*1500*/  LDG.E R0, desc[UR4][R28.64] ;  /* 0x000000041c007981 */ /* 0x000ea2000c1e1900 */
[----:B------:R-:W-:Y:S01]  /*1510*/  HFMA2 R4, -RZ, RZ, 0, 0 ;  /* 0x00000000ff047431 */ /* 0x000fe200000001ff */
[----:B--2---:R-:W-:-:S13]  /*1520*/  FSETP.GTU.AND P0, PT, R0, R17, PT ;  /* 0x000000110000720b */ /* 0x004fda0003f0c000 */
[----:B------:R-:W-:Y:S05]  /*1530*/  @P0 BRA `(.L_x_8) ;  /* 0x0000001800880947 */ /* 0x000fea0003800000 */
[----:B------:R-:W-:Y:S02]  /*1540*/  R2UR UR4, R30 ;  /* 0x000000001e0472ca */ /* 0x000fe400000e0000 */
[----:B------:R-:W-:-:S13]  /*1550*/  R2UR UR5, R31 ;  /* 0x000000001f0572ca */ /* 0x000fda00000e0000 */
[----:B------:R-:W2:Y:S02]  /*1560*/  LDG.E R4, desc[UR4][R28.64+0x4] ;  /* 0x000004041c047981 */ /* 0x000ea4000c1e1900 */
[----:B--2---:R-:W-:Y:S01]  /*1570*/  FSET.BF.LT.AND R4, R17, R4, PT ;  /* 0x000000041104720a */ /* 0x004fe20003801000 */
[----:B------:R-:W-:Y:S06]  /*1580*/  BRA `(.L_x_8) ;  /* 0x0000001800747947 */ /* 0x000fec0003800000 */
.L_x_7:
[C---:B---3--:R-:W-:Y:S01]  /*1590*/  R2UR UR4, R30.reuse ;  /* 0x000000001e0472ca */ /* 0x048fe200000e0000 */
[----:B------:R-:W-:Y:S01]  /*15a0*/  IMAD.IADD R5, R19, 0x1, R18 ;  /* 0x0000000113057824 */ /* 0x000fe200078e0212 */
[C---:B------:R-:W-:Y:S01]  /*15b0*/  R2UR UR5, R31.reuse ;  /* 0x000000001f0572ca */ /* 0x040fe200000e0000 */
[----:B------:R-:W-:Y:S01]  /*15c0*/  IMAD.MOV.U32 R2, RZ, RZ, R28 ;  /* 0x000000ffff027224 */ /* 0x000fe200078e001c */
[C---:B------:R-:W-:Y:S02]  /*15d0*/  R2UR UR6, R30.reuse ;  /* 0x000000001e0672ca */ /* 0x040fe400000e0000 */
[----:B------:R-:W-:Y:S02]  /*15e0*/  R2UR UR7, R31 ;  /* 0x000000001f0772ca */ /* 0x000fe400000e0000 */
[----:B------:R-:W-:Y:S02]  /*15f0*/  MOV R3, R29 ;  /* 0x0000001d00037202 */ /* 0x000fe40000000f00 */
[----:B------:R-:W-:-:S02]  /*1600*/  R2UR UR8, R30 ;  /* 0x000000001e0872ca */ /* 0x000fc400000e0000 */
[----:B------:R-:W-:Y:S01]  /*1610*/  R2UR UR9, R31 ;  /* 0x000000001f0972ca */ /* 0x000fe200000e0000 */
[--C-:B------:R-:W-:Y:S01]  /*1620*/  IMAD.WIDE R4, R5, 0x4, R2.reuse ;  /* 0x0000000405047825 */ /* 0x100fe200078e0202 */
[----:B------:R-:W-:Y:S02]  /*1630*/  R2UR UR10, R30 ;  /* 0x000000001e0a72ca */ /* 0x000fe400000e0000 */
[----:B------:R-:W-:Y:S01]  /*1640*/  R2UR UR11, R31 ;  /* 0x000000001f0b72ca */ /* 0x000fe200000e0000 */
[----:B------:R-:W-:Y:S01]  /*1650*/  IMAD.WIDE R6, R19, 0x4, R2 ;  /* 0x0000000413067825 */ /* 0x000fe200078e0202 */
[----:B------:R-:W2:Y:S04]  /*1660*/  LDG.E R8, desc[UR4][R4.64+-0x4] ;  /* 0xfffffc0404087981 */ /* 0x000ea8000c1e1900 */
[----:B------:R-:W2:Y:S04]  /*1670*/  LDG.E R12, desc[UR6][R6.64] ;  /* 0x00000006060c7981 */ /* 0x000ea8000c1e1900 */
[----:B------:R-:W3:Y:S04]  /*1680*/  LDG.E R16, desc[UR8][R4.64] ;  /* 0x0000000804107981 */ /* 0x000ee8000c1e1900 */
[----:B------:R-:W3:Y:S01]  /*1690*/  LDG.E R3, desc[UR10][R6.64+0x4] ;  /* 0x0000040a06037981 */ /* 0x000ee2000c1e1900 */
[----:B------:R-:W-:Y:S01]  /*16a0*/  BSSY.RECONVERGENT B7, `(.L_x_9) ;  /* 0x00000bc000077945 */ /* 0x000fe20003800200 */
[----:B------:R-:W-:-:S02]  /*16b0*/  IMAD.MOV.U32 R22, RZ, RZ, RZ ;  /* 0x000000ffff167224 */ /* 0x000fc400078e00ff */
[----:B--2---:R-:W-:-:S05]  /*16c0*/  FADD R8, R8, -R12 ;  /* 0x8000000c08087221 */ /* 0x004fca0000000000 */
[----:B------:R-:W-:Y:S01]  /*16d0*/  FSETP.NEU.AND P0, PT, R8, RZ, PT ;  /* 0x000000ff0800720b */ /* 0x000fe20003f0d000 */
[----:B---3--:R-:W-:-:S12]  /*16e0*/  FADD R2, R16, -R3 ;  /* 0x8000000310027221 */ /* 0x008fd80000000000 */
[----:B------:R-:W-:Y:S05]  /*16f0*/  @!P0 BRA `(.L_x_10) ;  /* 0x0000000800d88947 */ /* 0x000fea0003800000 */
[----:B------:R-:W-:Y:S01]  /*1700*/  FADD R12, -R12, R17 ;  /* 0x000000110c0c7221 */ /* 0x000fe20000000100 */
[----:B------:R-:W-:Y:S03]  /*1710*/  BSSY.RECONVERGENT B0, `(.L_x_11) ;  /* 0x0000043000007945 */ /* 0x000fe60003800200 */
[----:B------:R-:W-:-:S04]  /*1720*/  FMUL R12, R12, 0.5 ;  /* 0x3f0000000c0c7820 */ /* 0x000fc80000400000 */
[C---:B------:R-:W-:Y:S01]  /*1730*/  FMUL R9, R12.reuse, 0.63661974668502807617 ;  /* 0x3f22f9830c097820 */ /* 0x040fe20000400000 */
[----:B------:R-:W-:-:S05]  /*1740*/  FSETP.GE.AND P0, PT, |R12|, 105615, PT ;  /* 0x47ce47800c00780b */ /* 0x000fca0003f06200 */
[----:B------:R-:W0:Y:S02]  /*1750*/  F2I.NTZ R9, R9 ;  /* 0x0000000900097305 */ /* 0x000e240000203100 */
[----:B0-----:R-:W-:-:S05]  /*1760*/  I2FP.F32.S32 R3, R9 ;  /* 0x0000000900037245 */ /* 0x001fca0000201400 */
[----:B------:R-:W-:-:S04]  /*1770*/  FFMA R0, R3, -1.5707962512969970703, R12 ;  /* 0xbfc90fda03007823 */ /* 0x000fc8000000000c */
[----:B------:R-:W-:-:S04]  /*1780*/  FFMA R0, R3, -7.5497894158615963534e-08, R0 ;  /* 0xb3a2216803007823 */ /* 0x000fc80000000000 */
[----:B------:R-:W-:Y:S01]  /*1790*/  FFMA R4, R3, -5.3903029534742383927e-15, R0 ;  /* 0xa7c234c503047823 */ /* 0x000fe20000000000 */
[----:B------:R-:W-:Y:S06]  /*17a0*/  @!P0 BRA `(.L_x_12) ;  /* 0x0000000000e48947 */ /* 0x000fec0003800000 */
[----:B------:R-:W-:-:S13]  /*17b0*/  FSETP.NEU.AND P0, PT, |R12|, +INF , PT ;  /* 0x7f8000000c00780b */ /* 0x000fda0003f0d200 */
[----:B------:R-:W-:Y:S01]  /*17c0*/  @!P0 FMUL R4, RZ, R12 ;  /* 0x0000000cff048220 */ /* 0x000fe20000400000 */
[----:B------:R-:W-:Y:S01]  /*17d0*/  @!P0 IMAD.MOV.U32 R9, RZ, RZ, RZ ;  /* 0x000000ffff098224 */ /* 0x000fe200078e00ff */
[----:B------:R-:W-:Y:S06]  /*17e0*/  @!P0 BRA `(.L_x_12) ;  /* 0x0000000000d48947 */ /* 0x000fec0003800000 */
[----:B------:R-:W-:Y:S01]  /*17f0*/  SHF.L.U32 R3, R12, 0x8, RZ ;  /* 0x000000080c037819 */ /* 0x000fe200000006ff */
[----:B------:R-:W-:Y:S01]  /*1800*/  IMAD.MOV.U32 R6, RZ, RZ, RZ ;  /* 0x000000ffff067224 */ /* 0x000fe200078e00ff */
[----:B------:R-:W0:Y:S01]  /*1810*/  LDCU.64 UR6, c[0x4][URZ] ;  /* 0x01000000ff0677ac */ /* 0x000e220008000a00 */
[----:B------:R-:W-:Y:S01]  /*1820*/  IMAD.MOV.U32 R0, RZ, RZ, R1 ;  /* 0x000000ffff007224 */ /* 0x000fe200078e0001 */
[----:B------:R-:W-:Y:S01]  /*1830*/  LOP3.LUT R7, R3, 0x80000000, RZ, 0xfc, !PT ;  /* 0x8000000003077812 */ /* 0x000fe200078efcff */
[----:B------:R-:W-:Y:S01]  /*1840*/  UMOV UR5, URZ ;  /* 0x000000ff00057c82 */ /* 0x000fe20008000000 */
[----:B------:R-:W-:-:S05]  /*1850*/  UMOV UR4, URZ ;  /* 0x000000ff00047c82 */ /* 0x000fca0008000000 */
.L_x_13:
[----:B------:R-:W-:Y:S01]  /*1860*/  R2UR UR8, R30 ;  /* 0x000000001e0872ca */ /* 0x000fe200000e0000 */
[----:B0-----:R-:W-:Y:S01]  /*1870*/  IMAD.U32 R5, RZ, RZ, UR7 ;  /* 0x00000007ff057e24 */ /* 0x001fe2000f8e00ff */
[----:B------:R-:W-:Y:S02]  /*1880*/  R2UR UR9, R31 ;  /* 0x000000001f0972ca */ /* 0x000fe400000e0000 */
[----:B------:R-:W-:-:S11]  /*1890*/  MOV R4, UR6 ;  /* 0x0000000600047c02 */ /* 0x000fd60008000f00 */
[----:B------:R-:W2:Y:S01]  /*18a0*/  LDG.E.CONSTANT R4, desc[UR8][R4.64] ;  /* 0x0000000804047981 */ /* 0x000ea2000c1e9900 */
[----:B------:R-:W-:Y:S02]  /*18b0*/  UIADD3 UR6, UP0, UPT, UR6, 0x4, URZ ;  /* 0x0000000406067890 */ /* 0x000fe4000ff1e0ff */
[----:B------:R-:W-:Y:S02]  /*18c0*/  UIADD3 UR4, UPT, UPT, UR4, 0x1, URZ ;  /* 0x0000000104047890 */ /* 0x000fe4000fffe0ff */
[----:B------:R-:W-:Y:S02]  /*18d0*/  UIADD3.X UR7, UPT, UPT, URZ, UR7, URZ, UP0, !UPT ;  /* 0x00000007ff077290 */ /* 0x000fe400087fe4ff */
[----:B------:R-:W-:Y:S01]  /*18e0*/  UISETP.NE.AND UP0, UPT, UR4, 0x6, UPT ;  /* 0x000000060400788c */ /* 0x000fe2000bf05270 */
[----:B--2---:R-:W-:-:S03]  /*18f0*/  IMAD.WIDE.U32 R10, R4, R7, RZ ;  /* 0x00000007040a7225 */ /* 0x004fc600078e00ff */
[----:B------:R-:W-:-:S04]  /*1900*/  IADD3 R3, P0, PT, R10, R6, RZ ;  /* 0x000000060a037210 */ /* 0x000fc80007f1e0ff */
[----:B------:R-:W-:Y:S01]  /*1910*/  IADD3.X R6, PT, PT, R11, UR5, RZ, P0, !PT ;  /* 0x000000050b067c10 */ /* 0x000fe200087fe4ff */
[----:B------:R0:W-:Y:S02]  /*1920*/  STL [R0], R3 ;  /* 0x0000000300007387 */ /* 0x0001e40000100800 */
[----:B0-----:R-:W-:Y:S01]  /*1930*/  VIADD R0, R0, 0x4 ;  /* 0x0000000400007836 */ /* 0x001fe20000000000 */
[----:B------:R-:W-:Y:S06]  /*1940*/  BRA.U UP0, `(.L_x_13) ;  /* 0xfffffffd00c47547 */ /* 0x000fec000b83ffff */
[----:B------:R-:W-:Y:S01]  /*1950*/  SHF.R.U32.HI R3, RZ, 0x17, R12 ;  /* 0x00000017ff037819 */ /* 0x000fe2000001160c */
[----:B------:R0:W-:Y:S03]  /*1960*/  STL [R1+0x18], R6 ;  /* 0x0000180601007387 */ /* 0x0001e60000100800 */
[C---:B------:R-:W-:Y:S02]  /*1970*/  LOP3.LUT R0, R3.reuse, 0xe0, RZ, 0xc0, !PT ;  /* 0x000000e003007812 */ /* 0x040fe400078ec0ff */
[----:B------:R-:W-:Y:S02]  /*1980*/  LOP3.LUT P0, RZ, R3, 0x1f, RZ, 0xc0, !PT ;  /* 0x0000001f03ff7812 */ /* 0x000fe4000780c0ff */
[----:B------:R-:W-:-:S04]  /*1990*/  IADD3 R0, PT, PT, R0, -0x80, RZ ;  /* 0xffffff8000007810 */ /* 0x000fc80007ffe0ff */
[----:B------:R-:W-:-:S05]  /*19a0*/  SHF.R.U32.HI R0, RZ, 0x5, R0 ;  /* 0x00000005ff007819 */ /* 0x000fca0000011600 */
[----:B------:R-:W-:-:S05]  /*19b0*/  IMAD R7, R0, -0x4, R1 ;  /* 0xfffffffc00077824 */ /* 0x000fca00078e0201 */
[----:B------:R-:W2:Y:S04]  /*19c0*/  LDL R0, [R7+0x18] ;  /* 0x0000180007007983 */ /* 0x000ea80000100800 */
[----:B------:R-:W2:Y:S04]  /*19d0*/  LDL R5, [R7+0x14] ;  /* 0x0000140007057983 */ /* 0x000ea80000100800 */
[----:B------:R-:W3:Y:S01]  /*19e0*/  @P0 LDL R4, [R7+0x10] ;  /* 0x0000100007040983 */ /* 0x000ee20000100800 */
[----:B------:R-:W-:Y:S01]  /*19f0*/  LOP3.LUT R3, R3, 0x1f, RZ, 0xc0, !PT ;  /* 0x0000001f03037812 */ /* 0x000fe200078ec0ff */
[----:B------:R-:W-:Y:S01]  /*1a00*/  UMOV UR4, 0x54442d19 ;  /* 0x54442d1900047882 */ /* 0x000fe20000000000 */
[----:B------:R-:W-:-:S02]  /*1a10*/  UMOV UR5, 0x3bf921fb ;  /* 0x3bf921fb00057882 */ /* 0x000fc40000000000 */
[-C--:B--2---:R-:W-:Y:S02]  /*1a20*/  @P0 SHF.L.W.U32.HI R0, R5, R3.reuse, R0 ;  /* 0x0000000305000219 */ /* 0x084fe40000010e00 */
[----:B---3--:R-:W-:Y:S02]  /*1a30*/  @P0 SHF.L.W.U32.HI R5, R4, R3, R5 ;  /* 0x0000000304050219 */ /* 0x008fe40000010e05 */
[----:B------:R-:W-:Y:S02]  /*1a40*/  ISETP.GE.AND P0, PT, R12, RZ, PT ;  /* 0x000000ff0c00720c */ /* 0x000fe40003f06270 */
[C-C-:B------:R-:W-:Y:S01]  /*1a50*/  SHF.L.W.U32.HI R3, R5.reuse, 0x2, R0.reuse ;  /* 0x0000000205037819 */ /* 0x140fe20000010e00 */
[----:B------:R-:W-:Y:S01]  /*1a60*/  IMAD.SHL.U32 R5, R5, 0x4, RZ ;  /* 0x0000000405057824 */ /* 0x000fe200078e00ff */
[----:B------:R-:W-:Y:S02]  /*1a70*/  SHF.R.U32.HI R0, RZ, 0x1e, R0 ;  /* 0x0000001eff007819 */ /* 0x000fe40000011600 */
[----:B------:R-:W-:-:S02]  /*1a80*/  SHF.R.S32.HI R10, RZ, 0x1f, R3 ;  /* 0x0000001fff0a7819 */ /* 0x000fc40000011403 */
[C---:B------:R-:W-:Y:S02]  /*1a90*/  LEA.HI R9, R3.reuse, R0, RZ, 0x1 ;  /* 0x0000000003097211 */ /* 0x040fe400078f08ff */
[C---:B------:R-:W-:Y:S02]  /*1aa0*/  LOP3.LUT R4, R10.reuse, R5, RZ, 0x3c, !PT ;  /* 0x000000050a047212 */ /* 0x040fe400078e3cff */
[----:B------:R-:W-:Y:S01]  /*1ab0*/  LOP3.LUT R5, R10, R3, RZ, 0x3c, !PT ;  /* 0x000000030a057212 */ /* 0x000fe200078e3cff */
[----:B------:R-:W-:Y:S01]  /*1ac0*/  IMAD.MOV R0, RZ, RZ, -R9 ;  /* 0x000000ffff007224 */ /* 0x000fe200078e0a09 */
[----:B------:R-:W-:-:S04]  /*1ad0*/  LOP3.LUT R12, R3, R12, RZ, 0x3c, !PT ;  /* 0x0000000c030c7212 */ /* 0x000fc800078e3cff */
[----:B------:R-:W0:Y:S01]  /*1ae0*/  I2F.F64.S64 R4, R4 ;  /* 0x0000000400047312 */ /* 0x000e220000301c00 */
[----:B------:R-:W-:Y:S02]  /*1af0*/  ISETP.GE.AND P1, PT, R12, RZ, PT ;  /* 0x000000ff0c00720c */ /* 0x000fe40003f26270 */
[----:B------:R-:W-:Y:S01]  /*1b00*/  @!P0 MOV R9, R0 ;  /* 0x0000000000098202 */ /* 0x000fe20000000f00 */
[----:B0-----:R-:W-:-:S10]  /*1b10*/  DMUL R6, R4, UR4 ;  /* 0x0000000404067c28 */ /* 0x001fd40008000000 */
[----:B------:R-:W0:Y:S02]  /*1b20*/  F2F.F32.F64 R6, R6 ;  /* 0x0000000600067310 */ /* 0x000e240000301000 */
[----:B0-----:R-:W-:-:S07]  /*1b30*/  FSEL R4, -R6, R6, !P1 ;  /* 0x0000000606047208 */ /* 0x001fce0004800100 */
.L_x_12:
[----:B------:R-:W-:Y:S05]  /*1b40*/  BSYNC.RECONVERGENT B0 ;  /* 0x0000000000007941 */ /* 0x000fea0003800200 */
.L_x_11:
[----:B------:R-:W-:Y:S01]  /*1b50*/  FMUL R3, R8, 0.5 ;  /* 0x3f00000008037820 */ /* 0x000fe20000400000 */
[----:B------:R-:W-:Y:S01]  /*1b60*/  LOP3.LUT R5, R9, 0x1, RZ, 0xc0, !PT ;  /* 0x0000000109057812 */ /* 0x000fe200078ec0ff */
[----:B------:R-:W-:Y:S02]  /*1b70*/  IMAD.MOV.U32 R0, RZ, RZ, 0x37cbac00 ;  /* 0x37cbac00ff007424 */ /* 0x000fe400078e00ff */
[----:B------:R-:W-:Y:S01]  /*1b80*/  FMUL R7, R4, R4 ;  /* 0x0000000404077220 */ /* 0x000fe20000400000 */
[----:B------:R-:W-:Y:S01]  /*1b90*/  FMUL R12, R3, 0.63661974668502807617 ;  /* 0x3f22f983030c7820 */ /* 0x000fe20000400000 */
[----:B------:R-:W-:Y:S01]  /*1ba0*/  ISETP.NE.U32.AND P0, PT, R5, 0x1, PT ;  /* 0x000000010500780c */ /* 0x000fe20003f05070 */
[----:B------:R-:W-:Y:S02]  /*1bb0*/  IMAD.MOV.U32 R5, RZ, RZ, 0x3d2aaabb ;  /* 0x3d2aaabbff057424 */ /* 0x000fe400078e00ff */
[----:B------:R-:W-:Y:S01]  /*1bc0*/  FFMA R6, R7, R0, -0.0013887860113754868507 ;  /* 0xbab607ed07067423 */ /* 0x000fe20000000000 */
[----:B------:R-:W-:Y:S01]  /*1bd0*/  MOV R10, 0x3effffff ;  /* 0x3effffff000a7802 */ /* 0x000fe20000000f00 */
[----:B------:R-:W-:Y:S01]  /*1be0*/  BSSY.RECONVERGENT B0, `(.L_x_14) ;  /* 0x000004b000007945 */ /* 0x000fe20003800200 */
[----:B------:R-:W0:Y:S01]  /*1bf0*/  F2I.NTZ R12, R12 ;  /* 0x0000000c000c7305 */ /* 0x000e220000203100 */
[----:B------:R-:W-:-:S02]  /*1c00*/  FSEL R8, R5, 0.0083327032625675201416, !P0 ;  /* 0x3c0885e405087808 */ /* 0x000fc40004000000 */
[----:B------:R-:W-:Y:S02]  /*1c10*/  FSEL R6, R6, -0.00019574658654164522886, !P0 ;  /* 0xb94d415306067808 */ /* 0x000fe40004000000 */
[----:B------:R-:W-:Y:S02]  /*1c20*/  FSEL R14, -R10, -0.16666662693023681641, !P0 ;  /* 0xbe2aaaa80a0e7808 */ /* 0x000fe40004000100 */
[----:B------:R-:W-:Y:S01]  /*1c30*/  FSEL R4, R4, 1, P0 ;  /* 0x3f80000004047808 */ /* 0x000fe20000000000 */
[----:B------:R-:W-:Y:S01]  /*1c40*/  FFMA R8, R7, R6, R8 ;  /* 0x0000000607087223 */ /* 0x000fe20000000008 */
[----:B------:R-:W-:Y:S02]  /*1c50*/  FSETP.GE.AND P0, PT, |R3|, 105615, PT ;  /* 0x47ce47800300780b */ /* 0x000fe40003f06200 */
[----:B------:R-:W-:Y:S01]  /*1c60*/  LOP3.LUT P1, RZ, R9, 0x2, RZ, 0xc0, !PT ;  /* 0x0000000209ff7812 */ /* 0x000fe2000782c0ff */
[C---:B------:R-:W-:Y:S01]  /*1c70*/  FFMA R8, R7.reuse, R8, R14 ;  /* 0x0000000807087223 */ /* 0x040fe2000000000e */
[----:B------:R-:W-:Y:S01]  /*1c80*/  FFMA R7, R7, R4, RZ ;  /* 0x0000000407077223 */ /* 0x000fe200000000ff */
[----:B0-----:R-:W-:-:S03]  /*1c90*/  I2FP.F32.S32 R6, R12 ;  /* 0x0000000c00067245 */ /* 0x001fc60000201400 */
[----:B------:R-:W-:Y:S02]  /*1ca0*/  FFMA R4, R7, R8, R4 ;  /* 0x0000000807047223 */ /* 0x000fe40000000004 */
[----:B------:R-:W-:-:S04]  /*1cb0*/  FFMA R9, R6, -1.5707962512969970703, R3 ;  /* 0xbfc90fda06097823 */ /* 0x000fc80000000003 */
[----:B------:R-:W-:Y:S01]  /*1cc0*/  FFMA R9, R6, -7.5497894158615963534e-08, R9 ;  /* 0xb3a2216806097823 */ /* 0x000fe20000000009 */
[----:B------:R-:W-:-:S03]  /*1cd0*/  @P1 FADD R4, RZ, -R4 ;  /* 0x80000004ff041221 */ /* 0x000fc60000000000 */
[----:B------:R-:W-:Y:S01]  /*1ce0*/  FFMA R6, R6, -5.3903029534742383927e-15, R9 ;  /* 0xa7c234c506067823 */ /* 0x000fe20000000009 */
[----:B------:R-:W-:Y:S06]  /*1cf0*/  @!P0 BRA `(.L_x_15) ;  /* 0x0000000000e48947 */ /* 0x000fec0003800000 */
[----:B------:R-:W-:-:S13]  /*1d00*/  FSETP.NEU.AND P0, PT, |R3|, +INF , PT ;  /* 0x7f8000000300780b */ /* 0x000fda0003f0d200 */
[----:B------:R-:W-:Y:S01]  /*1d10*/  @!P0 FMUL R6, RZ, R3 ;  /* 0x00000003ff068220 */ /* 0x000fe20000400000 */
[----:B------:R-:W-:Y:S01]  /*1d20*/  @!P0 IMAD.MOV.U32 R12, RZ, RZ, RZ ;  /* 0x000000ffff0c8224 */ /* 0x000fe200078e00ff */
[----:B------:R-:W-:Y:S06]  /*1d30*/  @!P0 BRA `(.L_x_15) ;  /* 0x0000000000d48947 */ /* 0x000fec0003800000 */
[----:B------:R-:W-:Y:S02]  /*1d40*/  IMAD.SHL.U32 R6, R3, 0x100, RZ ;  /* 0x0000010003067824 */ /* 0x000fe400078e00ff */
[----:B------:R-:W-:Y:S02]  /*1d50*/  HFMA2 R13, -RZ, RZ, 0, 0 ;  /* 0x00000000ff0d7431 */ /* 0x000fe400000001ff */
[----:B------:R-:W-:Y:S01]  /*1d60*/  IMAD.MOV.U32 R11, RZ, RZ, R1 ;  /* 0x000000ffff0b7224 */ /* 0x000fe200078e0001 */
[----:B------:R-:W0:Y:S01]  /*1d70*/  LDCU.64 UR6, c[0x4][URZ] ;  /* 0x01000000ff0677ac */ /* 0x000e220008000a00 */
[----:B------:R-:W-:Y:S01]  /*1d80*/  LOP3.LUT R15, R6, 0x80000000, RZ, 0xfc, !PT ;  /* 0x80000000060f7812 */ /* 0x000fe200078efcff */
[----:B------:R-:W-:Y:S01]  /*1d90*/  UMOV UR5, URZ ;  /* 0x000000ff00057c82 */ /* 0x000fe20008000000 */
[----:B------:R-:W-:-:S05]  /*1da0*/  UMOV UR4, URZ ;  /* 0x000000ff00047c82 */ /* 0x000fca0008000000 */
.L_x_16:
        /* <DEDUP_REMOVED lines=18> */
[----:B------:R-:W-:-:S03]  /*1ed0*/  LOP3.LUT P0, RZ, R8, 0x1f, RZ, 0xc0, !PT ;  /* 0x0000001f08ff7812 */ /* 0x000fc6000780c0ff */
[----:B------:R-:W-:-:S05]  /*1ee0*/  VIADD R6, R6, 0xffffff80 ;  /* 0xffffff8006067836 */ /* 0x000fca0000000000 */
        /* <DEDUP_REMOVED lines=11> */
[C---:B------:R-:W-:Y:S02]  /*1fa0*/  SHF.L.W.U32.HI R12, R6.reuse, 0x2, R11 ;  /* 0x00000002060c7819 */ /* 0x040fe40000010e0b */
[----:B------:R-:W-:Y:S02]  /*1fb0*/  SHF.L.U32 R6, R6, 0x2, RZ ;  /* 0x0000000206067819 */ /* 0x000fe400000006ff */
[----:B------:R-:W-:-:S02]  /*1fc0*/  SHF.R.S32.HI R7, RZ, 0x1f, R12 ;  /* 0x0000001fff077819 */ /* 0x000fc4000001140c */
[----:B------:R-:W-:Y:S02]  /*1fd0*/  SHF.R.U32.HI R11, RZ, 0x1e, R11 ;  /* 0x0000001eff0b7819 */ /* 0x000fe4000001160b */
[C---:B------:R-:W-:Y:S02]  /*1fe0*/  LOP3.LUT R6, R7.reuse, R6, RZ, 0x3c, !PT ;  /* 0x0000000607067212 */ /* 0x040fe400078e3cff */
[----:B------:R-:W-:Y:S02]  /*1ff0*/  LOP3.LUT R7, R7, R12, RZ, 0x3c, !PT ;  /* 0x0000000c07077212 */ /* 0x000fe400078e3cff */
[C---:B------:R-:W-:Y:S02]  /*2000*/  LOP3.LUT R3, R12.reuse, R3, RZ, 0x3c, !PT ;  /* 0x000000030c037212 */ /* 0x040fe400078e3cff */
[----:B------:R-:W-:Y:S02]  /*2010*/  LEA.HI R12, R12, R11, RZ, 0x1 ;  /* 0x0000000b0c0c7211 */ /* 0x000fe400078f08ff */
[----:B------:R-:W1:Y:S01]  /*2020*/  I2F.F64.S64 R6, R6 ;  /* 0x0000000600067312 */ /* 0x000e620000301c00 */
[----:B------:R-:W-:-:S02]  /*2030*/  ISETP.GE.AND P1, PT, R3, RZ, PT ;  /* 0x000000ff0300720c */ /* 0x000fc40003f26270 */
[----:B------:R-:W-:-:S04]  /*2040*/  IMAD.MOV R3, RZ, RZ, -R12 ;  /* 0x000000ffff037224 */ /* 0x000fc800078e0a0c */
[----:B------:R-:W-:Y:S01]  /*2050*/  @!P0 IMAD.MOV.U32 R12, RZ, RZ, R3 ;  /* 0x000000ffff0c8224 */ /* 0x000fe200078e0003 */
[----:B-1----:R-:W-:-:S10]  /*2060*/  DMUL R8, R6, UR4 ;  /* 0x0000000406087c28 */ /* 0x002fd40008000000 */
[----:B------:R-:W1:Y:S02]  /*2070*/  F2F.F32.F64 R8, R8 ;  /* 0x0000000800087310 */ /* 0x000e640000301000 */
[----:B01----:R-:W-:-:S07]  /*2080*/  FSEL R6, -R8, R8, !P1 ;  /* 0x0000000808067208 */ /* 0x003fce0004800100 */
.L_x_15:
[----:B------:R-:W-:Y:S05]  /*2090*/  BSYNC.RECONVERGENT B0 ;  /* 0x0000000000007941 */ /* 0x000fea0003800200 */
.L_x_14:
[----:B------:R-:W-:Y:S01]  /*20a0*/  FMUL R3, R6, R6 ;  /* 0x0000000606037220 */ /* 0x000fe20000400000 */
[C---:B------:R-:W-:Y:S01]  /*20b0*/  LOP3.LUT R7, R12.reuse, 0x1, RZ, 0xc0, !PT ;  /* 0x000000010c077812 */ /* 0x040fe200078ec0ff */
[----:B------:R-:W-:Y:S01]  /*20c0*/  BSSY.RECONVERGENT B6, `(.L_x_10) ;  /* 0x0000019000067945 */ /* 0x000fe20003800200 */
[----:B------:R-:W-:Y:S01]  /*20d0*/  LOP3.LUT P1, RZ, R12, 0x2, RZ, 0xc0, !PT ;  /* 0x000000020cff7812 */ /* 0x000fe2000782c0ff */
[----:B------:R-:W-:Y:S01]  /*20e0*/  FFMA R0, R3, R0, -0.0013887860113754868507 ;  /* 0xbab607ed03007423 */ /* 0x000fe20000000000 */
[----:B------:R-:W-:-:S04]  /*20f0*/  ISETP.NE.U32.AND P0, PT, R7, 0x1, PT ;  /* 0x000000010700780c */ /* 0x000fc80003f05070 */
[----:B------:R-:W-:Y:S02]  /*2100*/  FSEL R14, R5, 0.0083327032625675201416, !P0 ;  /* 0x3c0885e4050e7808 */ /* 0x000fe40004000000 */
[----:B------:R-:W-:Y:S02]  /*2110*/  FSEL R8, R0, -0.00019574658654164522886, !P0 ;  /* 0xb94d415300087808 */ /* 0x000fe40004000000 */
[----:B------:R-:W-:Y:S02]  /*2120*/  FSEL R0, R6, 1, P0 ;  /* 0x3f80000006007808 */ /* 0x000fe40000000000 */
[----:B------:R-:W-:Y:S01]  /*2130*/  FSEL R7, -R10, -0.16666662693023681641, !P0 ;  /* 0xbe2aaaa80a077808 */ /* 0x000fe20004000100 */
[C---:B------:R-:W-:Y:S02]  /*2140*/  FFMA R8, R3.reuse, R8, R14 ;  /* 0x0000000803087223 */ /* 0x040fe4000000000e */
[C---:B------:R-:W-:Y:S02]  /*2150*/  FFMA R5, R3.reuse, R0, RZ ;  /* 0x0000000003057223 */ /* 0x040fe400000000ff */
[----:B------:R-:W-:-:S04]  /*2160*/  FFMA R7, R3, R8, R7 ;  /* 0x0000000803077223 */ /* 0x000fc80000000007 */
[----:B------:R-:W-:-:S04]  /*2170*/  FFMA R5, R5, R7, R0 ;  /* 0x0000000705057223 */ /* 0x000fc80000000000 */
[----:B------:R-:W-:-:S04]  /*2180*/  @P1 FADD R5, RZ, -R5 ;  /* 0x80000005ff051221 */ /* 0x000fc80000000000 */
[----:B------:R-:W0:Y:S08]  /*2190*/  MUFU.RCP R0, R5 ;  /* 0x0000000500007308 */ /* 0x000e300000001000 */
[----:B------:R-:W1:Y:S01]  /*21a0*/  FCHK P0, R4, R5 ;  /* 0x0000000504007302 */ /* 0x000e620000000000 */
[----:B0-----:R-:W-:-:S04]  /*21b0*/  FFMA R3, -R5, R0, 1 ;  /* 0x3f80000005037423 */ /* 0x001fc80000000100 */
[----:B------:R-:W-:-:S04]  /*21c0*/  FFMA R3, R0, R3, R0 ;  /* 0x0000000300037223 */ /* 0x000fc80000000000 */
[----:B------:R-:W-:-:S04]  /*21d0*/  FFMA R22, R4, R3, RZ ;  /* 0x0000000304167223 */ /* 0x000fc800000000ff */
[----:B------:R-:W-:-:S04]  /*21e0*/  FFMA R0, -R5, R22, R4 ;  /* 0x0000001605007223 */ /* 0x000fc80000000104 */
[----:B------:R-:W-:Y:S01]  /*21f0*/  FFMA R22, R3, R0, R22 ;  /* 0x0000000003167223 */ /* 0x000fe20000000016 */
[----:B-1----:R-:W-:Y:S06]  /*2200*/  @!P0 BRA `(.L_x_17) ;  /* 0x0000000000108947 */ /* 0x002fec0003800000 */
[----:B------:R-:W-:Y:S02]  /*2210*/  MOV R20, 0x2240 ;  /* 0x0000224000147802 */ /* 0x000fe40000000f00 */
[----:B------:R-:W-:-:S07]  /*2220*/  MOV R21, 0x0 ;  /* 0x0000000000157802 */ /* 0x000fce0000000f00 */
[----:B------:R-:W-:Y:S05]  /*2230*/  CALL.REL.NOINC `($__internal_0_$__cuda_sm3x_div_rn_noftz_f32_slowpath) ;  /* 0x0000000c00a47944 */ /* 0x000fea0003c00000 */
[----:B------:R-:W-:-:S07]  /*2240*/  IMAD.MOV.U32 R22, RZ, RZ, R4 ;  /* 0x000000ffff167224 */ /* 0x000fce00078e0004 */
.L_x_17:
[----:B------:R-:W-:Y:S05]  /*2250*/  BSYNC.RECONVERGENT B6 ;  /* 0x0000000000067941 */ /* 0x000fea0003800200 */
.L_x_10:
[----:B------:R-:W-:Y:S05]  /*2260*/  BSYNC.RECONVERGENT B7 ;  /* 0x0000000000077941 */ /* 0x000fea0003800200 */
.L_x_9:
[----:B------:R-:W-:Y:S01]  /*2270*/  FSETP.NEU.AND P0, PT, R2, RZ, PT ;  /* 0x000000ff0200720b */ /* 0x000fe20003f0d000 */
[----:B------:R-:W-:Y:S01]  /*2280*/  BSSY.RECONVERGENT B7, `(.L_x_18) ;  /* 0x00000b9000077945 */ /* 0x000fe20003800200 */
[----:B------:R-:W-:-:S11]  /*2290*/  IMAD.MOV.U32 R23, RZ, RZ, RZ ;  /* 0x000000ffff177224 */ /* 0x000fd600078e00ff */
[----:B------:R-:W-:Y:S05]  /*22a0*/  @!P0 BRA `(.L_x_19) ;  /* 0x0000000800d88947 */ /* 0x000fea0003800000 */
[----:B------:R-:W-:Y:S01]  /*22b0*/  FADD R7, R16, -R17 ;  /* 0x8000001110077221 */ /* 0x000fe20000000000 */
        /* <DEDUP_REMOVED lines=12> */
[----:B------:R-:W-:Y:S01]  /*2380*/  @!P0 MOV R6, RZ ;  /* 0x000000ff00068202 */ /* 0x000fe20000000f00 */
[----:B------:R-:W-:Y:S06]  /*2390*/  @!P0 BRA `(.L_x_21) ;  /* 0x0000000000d48947 */ /* 0x000fec0003800000 */
[----:B------:R-:W-:Y:S01]  /*23a0*/  IMAD.SHL.U32 R3, R7, 0x100, RZ ;  /* 0x0000010007037824 */ /* 0x000fe200078e00ff */
[----:B------:R-:W-:Y:S01]  /*23b0*/  MOV R0, R1 ;  /* 0x0000000100007202 */ /* 0x000fe20000000f00 */
[----:B------:R-:W-:Y:S01]  /*23c0*/  IMAD.MOV.U32 R10, RZ, RZ, RZ ;  /* 0x000000ffff0a7224 */ /* 0x000fe200078e00ff */
[----:B------:R-:W0:Y:S02]  /*23d0*/  LDCU.64 UR6, c[0x4][URZ] ;  /* 0x01000000ff0677ac */ /* 0x000e240008000a00 */
[----:B------:R-:W-:Y:S01]  /*23e0*/  LOP3.LUT R11, R3, 0x80000000, RZ, 0xfc, !PT ;  /* 0x80000000030b7812 */ /* 0x000fe200078efcff */
[----:B------:R-:W-:Y:S01]  /*23f0*/  UMOV UR5, URZ ;  /* 0x000000ff00057c82 */ /* 0x000fe20008000000 */
[----:B------:R-:W-:-:S05]  /*2400*/  UMOV UR4, URZ ;  /* 0x000000ff00047c82 */ /* 0x000fca0008000000 */
.L_x_22:
[----:B------:R-:W-:Y:S01]  /*2410*/  R2UR UR8, R30 ;  /* 0x000000001e0872ca */ /* 0x000fe200000e0000 */
[----:B0-----:R-:W-:Y:S01]  /*2420*/  IMAD.U32 R4, RZ, RZ, UR6 ;  /* 0x00000006ff047e24 */ /* 0x001fe2000f8e00ff */
[----:B------:R-:W-:Y:S01]  /*2430*/  R2UR UR9, R31 ;  /* 0x000000001f0972ca */ /* 0x000fe200000e0000 */
[----:B------:R-:W-:-:S12]  /*2440*/  IMAD.U32 R5, RZ, RZ, UR7 ;  /* 0x00000007ff057e24 */ /* 0x000fd8000f8e00ff */
        /* <DEDUP_REMOVED lines=9> */
[----:B0-----:R-:W-:Y:S01]  /*24e0*/  IADD3 R0, PT, PT, R0, 0x4, RZ ;  /* 0x0000000400007810 */ /* 0x001fe20007ffe0ff */
        /* <DEDUP_REMOVED lines=17> */
[C---:B------:R-:W-:Y:S01]  /*2600*/  SHF.L.W.U32.HI R6, R3.reuse, 0x2, R0 ;  /* 0x0000000203067819 */ /* 0x040fe20000010e00 */
[----:B------:R-:W-:-:S03]  /*2610*/  IMAD.SHL.U32 R3, R3, 0x4, RZ ;  /* 0x0000000403037824 */ /* 0x000fc600078e00ff */
[----:B------:R-:W-:Y:S02]  /*2620*/  SHF.R.S32.HI R5, RZ, 0x1f, R6 ;  /* 0x0000001fff057819 */ /* 0x000fe40000011406 */
[----:B------:R-:W-:Y:S02]  /*2630*/  LOP3.LUT R7, R6, R7, RZ, 0x3c, !PT ;  /* 0x0000000706077212 */ /* 0x000fe400078e3cff */
[C---:B------:R-:W-:Y:S02]  /*2640*/  LOP3.LUT R4, R5.reuse, R3, RZ, 0x3c, !PT ;  /* 0x0000000305047212 */ /* 0x040fe400078e3cff */
[----:B------:R-:W-:Y:S02]  /*2650*/  LOP3.LUT R5, R5, R6, RZ, 0x3c, !PT ;  /* 0x0000000605057212 */ /* 0x000fe400078e3cff */
[----:B------:R-:W-:Y:S02]  /*2660*/  SHF.R.U32.HI R3, RZ, 0x1e, R0 ;  /* 0x0000001eff037819 */ /* 0x000fe40000011600 */
[----:B------:R-:W-:-:S02]  /*2670*/  ISETP.GE.AND P1, PT, R7, RZ, PT ;  /* 0x000000ff0700720c */ /* 0x000fc40003f26270 */
[----:B------:R-:W1:Y:S01]  /*2680*/  I2F.F64.S64 R4, R4 ;  /* 0x0000000400047312 */ /* 0x000e620000301c00 */
[----:B------:R-:W-:-:S04]  /*2690*/  LEA.HI R6, R6, R3, RZ, 0x1 ;  /* 0x0000000306067211 */ /* 0x000fc800078f08ff */
[----:B------:R-:W-:-:S05]  /*26a0*/  IADD3 R0, PT, PT, -R6, RZ, RZ ;  /* 0x000000ff06007210 */ /* 0x000fca0007ffe1ff */
[----:B------:R-:W-:Y:S01]  /*26b0*/  @!P0 IMAD.MOV.U32 R6, RZ, RZ, R0 ;  /* 0x000000ffff068224 */ /* 0x000fe200078e0000 */
[----:B-1----:R-:W-:-:S10]  /*26c0*/  DMUL R8, R4, UR4 ;  /* 0x0000000404087c28 */ /* 0x002fd40008000000 */
[----:B------:R-:W1:Y:S02]  /*26d0*/  F2F.F32.F64 R8, R8 ;  /* 0x0000000800087310 */ /* 0x000e640000301000 */
[----:B01----:R-:W-:-:S07]  /*26e0*/  FSEL R4, -R8, R8, !P1 ;  /* 0x0000000808047208 */ /* 0x003fce0004800100 */
.L_x_21:
[----:B------:R-:W-:Y:S05]  /*26f0*/  BSYNC.RECONVERGENT B0 ;  /* 0x0000000000007941 */ /* 0x000fea0003800200 */
.L_x_20:
[----:B------:R-:W-:Y:S01]  /*2700*/  FMUL R10, R2, 0.5 ;  /* 0x3f000000020a7820 */ /* 0x000fe20000400000 */
[----:B------:R-:W-:Y:S02]  /*2710*/  IMAD.MOV.U32 R9, RZ, RZ, 0x37cbac00 ;  /* 0x37cbac00ff097424 */ /* 0x000fe400078e00ff */
[----:B------:R-:W-:Y:S01]  /*2720*/  FMUL R0, R4, R4 ;  /* 0x0000000404007220 */ /* 0x000fe20000400000 */
[----:B------:R-:W-:Y:S01]  /*2730*/  LOP3.LUT R3, R6, 0x1, RZ, 0xc0, !PT ;  /* 0x0000000106037812 */ /* 0x000fe200078ec0ff */
[----:B------:R-:W-:Y:S01]  /*2740*/  FMUL R13, R10, 0.63661974668502807617 ;  /* 0x3f22f9830a0d7820 */ /* 0x000fe20000400000 */
[----:B------:R-:W-:Y:S01]  /*2750*/  MOV R8, 0x3d2aaabb ;  /* 0x3d2aaabb00087802 */ /* 0x000fe20000000f00 */
[----:B------:R-:W-:Y:S01]  /*2760*/  FFMA R2, R0, R9, -0.0013887860113754868507 ;  /* 0xbab607ed00027423 */ /* 0x000fe20000000009 */
[----:B------:R-:W-:Y:S01]  /*2770*/  ISETP.NE.U32.AND P0, PT, R3, 0x1, PT ;  /* 0x000000010300780c */ /* 0x000fe20003f05070 */
[----:B------:R-:W-:Y:S01]  /*2780*/  IMAD.MOV.U32 R5, RZ, RZ, 0x3effffff ;  /* 0x3effffffff057424 */ /* 0x000fe200078e00ff */
[----:B------:R-:W-:Y:S01]  /*2790*/  LOP3.LUT P1, RZ, R6, 0x2, RZ, 0xc0, !PT ;  /* 0x0000000206ff7812 */ /* 0x000fe2000782c0ff */
[----:B------:R-:W0:Y:S01]  /*27a0*/  F2I.NTZ R13, R13 ;  /* 0x0000000d000d7305 */ /* 0x000e220000203100 */
[----:B------:R-:W-:Y:S01]  /*27b0*/  FSEL R3, R2, -0.00019574658654164522886, !P0 ;  /* 0xb94d415302037808 */ /* 0x000fe20004000000 */
[----:B------:R-:W-:Y:S01]  /*27c0*/  BSSY.RECONVERGENT B0, `(.L_x_23) ;  /* 0x0000048000007945 */ /* 0x000fe20003800200 */
[----:B------:R-:W-:-:S02]  /*27d0*/  FSEL R7, R8, 0.0083327032625675201416, !P0 ;  /* 0x3c0885e408077808 */ /* 0x000fc40004000000 */
[----:B------:R-:W-:-:S03]  /*27e0*/  FSEL R4, R4, 1, P0 ;  /* 0x3f80000004047808 */ /* 0x000fc60000000000 */
[----:B------:R-:W-:Y:S01]  /*27f0*/  FFMA R3, R0, R3, R7 ;  /* 0x0000000300037223 */ /* 0x000fe20000000007 */
[----:B------:R-:W-:Y:S02]  /*2800*/  FSEL R7, -R5, -0.16666662693023681641, !P0 ;  /* 0xbe2aaaa805077808 */ /* 0x000fe40004000100 */
[----:B------:R-:W-:-:S03]  /*2810*/  FSETP.GE.AND P0, PT, |R10|, 105615, PT ;  /* 0x47ce47800a00780b */ /* 0x000fc60003f06200 */
[C---:B------:R-:W-:Y:S01]  /*2820*/  FFMA R7, R0.reuse, R3, R7 ;  /* 0x0000000300077223 */ /* 0x040fe20000000007 */
[----:B0-----:R-:W-:Y:S01]  /*2830*/  I2FP.F32.S32 R11, R13 ;  /* 0x0000000d000b7245 */ /* 0x001fe20000201400 */
[----:B------:R-:W-:-:S04]  /*2840*/  FFMA R3, R0, R4, RZ ;  /* 0x0000000400037223 */ /* 0x000fc800000000ff */
[----:B------:R-:W-:Y:S01]  /*2850*/  FFMA R2, R11, -1.5707962512969970703, R10 ;  /* 0xbfc90fda0b027823 */ /* 0x000fe2000000000a */
[----:B------:R-:W-:-:S03]  /*2860*/  FFMA R4, R3, R7, R4 ;  /* 0x0000000703047223 */ /* 0x000fc60000000004 */
        /* <DEDUP_REMOVED lines=15> */
.L_x_25:
        /* <DEDUP_REMOVED lines=35> */
[C---:B------:R-:W-:Y:S02]  /*2b90*/  LOP3.LUT R10, R13.reuse, R10, RZ, 0x3c, !PT ;  /* 0x0000000a0d0a7212 */ /* 0x040fe400078e3cff */
[C---:B------:R-:W-:Y:S02]  /*2ba0*/  LOP3.LUT R2, R6.reuse, R3, RZ, 0x3c, !PT ;  /* 0x0000000306027212 */ /* 0x040fe400078e3cff */
[----:B------:R-:W-:Y:S02]  /*2bb0*/  LOP3.LUT R3, R6, R13, RZ, 0x3c, !PT ;  /* 0x0000000d06037212 */ /* 0x000fe400078e3cff */
[----:B------:R-:W-:Y:S02]  /*2bc0*/  LEA.HI R13, R13, R0, RZ, 0x1 ;  /* 0x000000000d0d7211 */ /* 0x000fe400078f08ff */
[----:B------:R-:W-:Y:S02]  /*2bd0*/  ISETP.GE.AND P1, PT, R10, RZ, PT ;  /* 0x000000ff0a00720c */ /* 0x000fe40003f26270 */
[----:B------:R-:W1:Y:S01]  /*2be0*/  I2F.F64.S64 R2, R2 ;  /* 0x0000000200027312 */ /* 0x000e620000301c00 */
[----:B------:R-:W-:-:S05]  /*2bf0*/  IMAD.MOV R0, RZ, RZ, -R13 ;  /* 0x000000ffff007224 */ /* 0x000fca00078e0a0d */
[----:B------:R-:W-:Y:S01]  /*2c00*/  @!P0 MOV R13, R0 ;  /* 0x00000000000d8202 */ /* 0x000fe20000000f00 */
[----:B-1----:R-:W-:-:S10]  /*2c10*/  DMUL R6, R2, UR4 ;  /* 0x0000000402067c28 */ /* 0x002fd40008000000 */
[----:B------:R-:W1:Y:S02]  /*2c20*/  F2F.F32.F64 R6, R6 ;  /* 0x0000000600067310 */ /* 0x000e640000301000 */
[----:B01----:R-:W-:-:S07]  /*2c30*/  FSEL R0, -R6, R6, !P1 ;  /* 0x0000000606007208 */ /* 0x003fce0004800100 */
.L_x_24:
[----:B------:R-:W-:Y:S05]  /*2c40*/  BSYNC.RECONVERGENT B0 ;  /* 0x0000000000007941 */ /* 0x000fea0003800200 */
.L_x_23:
        /* <DEDUP_REMOVED lines=23> */
[----:B------:R-:W-:Y:S01]  /*2dc0*/  MOV R20, 0x2df0 ;  /* 0x00002df000147802 */ /* 0x000fe20000000f00 */
[----:B------:R-:W-:-:S07]  /*2dd0*/  IMAD.MOV.U32 R21, RZ, RZ, 0x0 ;  /* 0x00000000ff157424 */ /* 0x000fce00078e00ff */
[----:B------:R-:W-:Y:S05]  /*2de0*/  CALL.REL.NOINC `($__internal_0_$__cuda_sm3x_div_rn_noftz_f32_slowpath) ;  /* 0x0000000000b87944 */ /* 0x000fea0003c00000 */
[----:B------:R-:W-:-:S07]  /*2df0*/  IMAD.MOV.U32 R23, RZ, RZ, R4 ;  /* 0x000000ffff177224 */ /* 0x000fce00078e0004 */
.L_x_26:
[----:B------:R-:W-:Y:S05]  /*2e00*/  BSYNC.RECONVERGENT B6 ;  /* 0x0000000000067941 */ /* 0x000fea0003800200 */
.L_x_19:
[----:B------:R-:W-:Y:S05]  /*2e10*/  BSYNC.RECONVERGENT B7 ;  /* 0x0000000000077941 */ /* 0x000fea0003800200 */
.L_x_18:
[----:B------:R-:W-:Y:S01]  /*2e20*/  IADD3 R18, PT, PT, R18, -0x1, RZ ;  /* 0xffffffff12127810 */ /* 0x000fe20007ffe0ff */
[----:B------:R-:W-:Y:S02]  /*2e30*/  HFMA2 R21, -RZ, RZ, 0, 0 ;  /* 0x00000000ff157431 */ /* 0x000fe400000001ff */
[----:B------:R-:W-:Y:S01]  /*2e40*/  IMAD.MOV.U32 R4, RZ, RZ, R19 ;  /* 0x000000ffff047224 */ /* 0x000fe200078e0013 */
[----:B------:R-:W-:Y:S01]  /*2e50*/  MOV R8, R28 ;  /* 0x0000001c00087202 */ /* 0x000fe20000000f00 */
[----:B------:R-:W-:Y:S01]  /*2e60*/  IMAD.MOV.U32 R6, RZ, RZ, R17 ;  /* 0x000000ffff067224 */ /* 0x000fe200078e0011 */
[----:B------:R-:W-:Y:S01]  /*2e70*/  MOV R20, 0x2eb0 ;  /* 0x00002eb000147802 */ /* 0x000fe20000000f00 */
[----:B------:R-:W-:Y:S02]  /*2e80*/  IMAD.MOV.U32 R9, RZ, RZ, R29 ;  /* 0x000000ffff097224 */ /* 0x000fe400078e001d */
[----:B------:R-:W-:-:S07]  /*2e90*/  IMAD.MOV.U32 R5, RZ, RZ, R18 ;  /* 0x000000ffff057224 */ /* 0x000fce00078e0012 */
[----:B------:R-:W-:Y:S05]  /*2ea0*/  CALL.REL.NOINC `($_Z21b_spline_curve_kernelPfiiS_iS_$_Z14basis_functioniifPf) ;  /* 0xffffffe400107944 */ /* 0x000fea0003c3ffff */
[----:B------:R-:W-:Y:S01]  /*2eb0*/  IMAD.MOV.U32 R27, RZ, RZ, R4 ;  /* 0x000000ffff1b7224 */ /* 0x000fe200078e0004 */
[----:B------:R-:W-:Y:S01]  /*2ec0*/  MOV R6, R17 ;  /* 0x0000001100067202 */ /* 0x000fe20000000f00 */
[----:B------:R-:W-:Y:S01]  /*2ed0*/  IMAD.MOV.U32 R5, RZ, RZ, R18 ;  /* 0x000000ffff057224 */ /* 0x000fe200078e0012 */
[----:B------:R-:W-:Y:S01]  /*2ee0*/  IADD3 R4, PT, PT, R19, 0x1, RZ ;  /* 0x0000000113047810 */ /* 0x000fe20007ffe0ff */
[----:B------:R-:W-:Y:S01]  /*2ef0*/  IMAD.MOV.U32 R8, RZ, RZ, R28 ;  /* 0x000000ffff087224 */ /* 0x000fe200078e001c */
[----:B------:R-:W-:Y:S01]  /*2f00*/  MOV R20, 0x2f40 ;  /* 0x00002f4000147802 */ /* 0x000fe20000000f00 */
[----:B------:R-:W-:Y:S02]  /*2f10*/  IMAD.MOV.U32 R9, RZ, RZ, R29 ;  /* 0x000000ffff097224 */ /* 0x000fe400078e001d */
[----:B------:R-:W-:-:S07]  /*2f20*/  IMAD.MOV.U32 R21, RZ, RZ, 0x0 ;  /* 0x00000000ff157424 */ /* 0x000fce00078e00ff */
[----:B------:R-:W-:Y:S05]  /*2f30*/  CALL.REL.NOINC `($_Z21b_spline_curve_kernelPfiiS_iS_$_Z14basis_functioniifPf) ;  /* 0xffffffe000ec7944 */ /* 0x000fea0003c3ffff */
[----:B------:R-:W-:-:S04]  /*2f40*/  FMUL R4, R23, R4 ;  /* 0x0000000417047220 */ /* 0x000fc80000400000 */
[----:B------:R-:W-:-:S07]  /*2f50*/  FFMA R4, R27, R22, R4 ;  /* 0x000000161b047223 */ /* 0x000fce0000000004 */
.L_x_8:
[----:B------:R-:W-:Y:S05]  /*2f60*/  BSYNC.RECONVERGENT B8 ;  /* 0x0000000000087941 */ /* 0x000fea0003800200 */
.L_x_6:
[----:B------:R-:W2:Y:S01]  /*2f70*/  LDL R20, [R1+0x30] ;  /* 0x0000300001147983 */ /* 0x000ea20000100800 */
[----:B------:R0:W-:Y:S05]  /*2f80*/  BMOV.32 B6, R24 ;  /* 0x0000001806007356 */ /* 0x0001ea0000000000 */
[----:B------:R-:W2:Y:S01]  /*2f90*/  LDL R21, [R1+0x34] ;  /* 0x0000340001157983 */ /* 0x000ea20000100800 */
[----:B------:R1:W-:Y:S05]  /*2fa0*/  BMOV.32 B7, R25 ;  /* 0x0000001907007356 */ /* 0x0003ea0000000000 */
[----:B------:R3:W-:Y:S05]  /*2fb0*/  BMOV.32 B8, R26 ;  /* 0x0000001a08007356 */ /* 0x0007ea0000000000 */
[----:B------:R-:W2:Y:S04]  /*2fc0*/  LDL R2, [R1+0x1c] ;  /* 0x00001c0001027983 */ /* 0x000ea80000100800 */
[----:B------:R-:W2:Y:S04]  /*2fd0*/  LDL R16, [R1+0x20] ;  /* 0x0000200001107983 */ /* 0x000ea80000100800 */
[----:B------:R-:W2:Y:S04]  /*2fe0*/  LDL R17, [R1+0x24] ;  /* 0x0000240001117983 */ /* 0x000ea80000100800 */
[----:B------:R-:W2:Y:S04]  /*2ff0*/  LDL R18, [R1+0x28] ;  /* 0x0000280001127983 */ /* 0x000ea80000100800 */
[----:B------:R-:W2:Y:S04]  /*3000*/  LDL R19, [R1+0x2c] ;  /* 0x00002c0001137983 */ /* 0x000ea80000100800 */
[----:B------:R-:W2:Y:S04]  /*3010*/  LDL R22, [R1+0x38] ;  /* 0x0000380001167983 */ /* 0x000ea80000100800 */
[----:B------:R-:W2:Y:S04]  /*3020*/  LDL R23, [R1+0x3c] ;  /* 0x00003c0001177983 */ /* 0x000ea80000100800 */
[----:B0-----:R-:W2:Y:S04]  /*3030*/  LDL R24, [R1+0x40] ;  /* 0x0000400001187983 */ /* 0x001ea80000100800 */
[----:B-1----:R-:W2:Y:S04]  /*3040*/  LDL R25, [R1+0x44] ;  /* 0x0000440001197983 */ /* 0x002ea80000100800 */
[----:B---3--:R-:W2:Y:S04]  /*3050*/  LDL R26, [R1+0x48] ;  /* 0x00004800011a7983 */ /* 0x008ea80000100800 */
[----:B------:R-:W2:Y:S04]  /*3060*/  LDL R27, [R1+0x4c] ;  /* 0x00004c00011b7983 */ /* 0x000ea80000100800 */
[----:B------:R-:W2:Y:S04]  /*3070*/  LDL R28, [R1+0x50] ;  /* 0x00005000011c7983 */ /* 0x000ea80000100800 */
[----:B------:R-:W2:Y:S04]  /*3080*/  LDL R29, [R1+0x54] ;  /* 0x00005400011d7983 */ /* 0x000ea80000100800 */
[----:B------:R-:W2:Y:S04]  /*3090*/  LDL R30, [R1+0x58] ;  /* 0x00005800011e7983 */ /* 0x000ea80000100800 */
[----:B------:R0:W2:Y:S02]  /*30a0*/  LDL R31, [R1+0x5c] ;  /* 0x00005c00011f7983 */ /* 0x0000a40000100800 */
[----:B0-----:R-:W-:Y:S01]  /*30b0*/  VIADD R1, R1, 0x60 ;  /* 0x0000006001017836 */ /* 0x001fe20000000000 */
[----:B--2---:R-:W-:Y:S06]  /*30c0*/  RET.REL.NODEC R20 `(_Z21b_spline_curve_kernelPfiiS_iS_) ;  /* 0xffffffcc14cc7950 */ /* 0x004fec0003c3ffff */
        .weak           $__internal_0_$__cuda_sm3x_div_rn_noftz_f32_slowpath
        .type           $__internal_0_$__cuda_sm3x_div_rn_noftz_f32_slowpath,@function
        .size           $__internal_0_$__cuda_sm3x_div_rn_noftz_f32_slowpath,(.L_x_40 - $__internal_0_$__cuda_sm3x_div_rn_noftz_f32_slowpath)
$__internal_0_$__cuda_sm3x_div_rn_noftz_f32_slowpath:
[----:B------:R-:W-:-:S05]  /*30d0*/  IADD3 R1, PT, PT, R1, -0x8, RZ ;  /* 0xfffffff801017810 */ /* 0x000fca0007ffe0ff */
[----:B------:R0:W-:Y:S02]  /*30e0*/  STL [R1], R2 ;  /* 0x0000000201007387 */ /* 0x0001e40000100800 */
[----:B0-----:R-:W-:Y:S01]  /*30f0*/  SHF.R.U32.HI R2, RZ, 0x17, R5 ;  /* 0x00000017ff027819 */ /* 0x001fe20000011605 */
[----:B------:R-:W-:Y:S01]  /*3100*/  BSSY.RECONVERGENT B0, `(.L_x_27) ;  /* 0x0000062000007945 */ /* 0x000fe20003800200 */
[----:B------:R-:W-:Y:S02]  /*3110*/  SHF.R.U32.HI R0, RZ, 0x17, R4 ;  /* 0x00000017ff007819 */ /* 0x000fe40000011604 */
[----:B------:R-:W-:Y:S02]  /*3120*/  LOP3.LUT R8, R2, 0xff, RZ, 0xc0, !PT ;  /* 0x000000ff02087812 */ /* 0x000fe400078ec0ff */
[----:B------:R-:W-:-:S03]  /*3130*/  LOP3.LUT R3, R0, 0xff, RZ, 0xc0, !PT ;  /* 0x000000ff00037812 */ /* 0x000fc600078ec0ff */
[----:B------:R-:W-:Y:S02]  /*3140*/  VIADD R6, R8, 0xffffffff ;  /* 0xffffffff08067836 */ /* 0x000fe40000000000 */
[----:B------:R-:W-:-:S03]  /*3150*/  VIADD R0, R3, 0xffffffff ;  /* 0xffffffff03007836 */ /* 0x000fc60000000000 */
[----:B------:R-:W-:-:S04]  /*3160*/  ISETP.GT.U32.AND P0, PT, R6, 0xfd, PT ;  /* 0x000000fd0600780c */ /* 0x000fc80003f04070 */
[----:B------:R-:W-:-:S13]  /*3170*/  ISETP.GT.U32.OR P0, PT, R0, 0xfd, P0 ;  /* 0x000000fd0000780c */ /* 0x000fda0000704470 */
[----:B------:R-:W-:Y:S01]  /*3180*/  @!P0 MOV R2, RZ ;  /* 0x000000ff00028202 */ /* 0x000fe20000000f00 */
[----:B------:R-:W-:Y:S06]  /*3190*/  @!P0 BRA `(.L_x_28) ;  /* 0x00000000005c8947 */ /* 0x000fec0003800000 */
[----:B------:R-:W-:Y:S02]  /*31a0*/  FSETP.GTU.FTZ.AND P0, PT, |R4|, +INF , PT ;  /* 0x7f8000000400780b */ /* 0x000fe40003f1c200 */
[----:B------:R-:W-:-:S04]  /*31b0*/  FSETP.GTU.FTZ.AND P1, PT, |R5|, +INF , PT ;  /* 0x7f8000000500780b */ /* 0x000fc80003f3c200 */
[----:B------:R-:W-:-:S13]  /*31c0*/  PLOP3.LUT P0, PT, P0, P1, PT, 0xf8, 0x8f ;  /* 0x00000000008f781c */ /* 0x000fda0000703f70 */
[----:B------:R-:W-:Y:S05]  /*31d0*/  @P0 BRA `(.L_x_29) ;  /* 0x00000004004c0947 */ /* 0x000fea0003800000 */
[----:B------:R-:W-:-:S13]  /*31e0*/  LOP3.LUT P0, RZ, R5, 0x7fffffff, R4, 0xc8, !PT ;  /* 0x7fffffff05ff7812 */ /* 0x000fda000780c804 */
[----:B------:R-:W-:Y:S05]  /*31f0*/  @!P0 BRA `(.L_x_30) ;  /* 0x00000004003c8947 */ /* 0x000fea0003800000 */
[C---:B------:R-:W-:Y:S02]  /*3200*/  FSETP.NEU.FTZ.AND P2, PT, |R4|.reuse, +INF , PT ;  /* 0x7f8000000400780b */ /* 0x040fe40003f5d200 */
[----:B------:R-:W-:Y:S02]  /*3210*/  FSETP.NEU.FTZ.AND P1, PT, |R5|, +INF , PT ;  /* 0x7f8000000500780b */ /* 0x000fe40003f3d200 */
[----:B------:R-:W-:-:S11]  /*3220*/  FSETP.NEU.FTZ.AND P0, PT, |R4|, +INF , PT ;  /* 0x7f8000000400780b */ /* 0x000fd60003f1d200 */
[----:B------:R-:W-:Y:S05]  /*3230*/  @!P1 BRA !P2, `(.L_x_30) ;  /* 0x00000004002c9947 */ /* 0x000fea0005000000 */
[----:B------:R-:W-:-:S04]  /*3240*/  LOP3.LUT P2, RZ, R4, 0x7fffffff, RZ, 0xc0, !PT ;  /* 0x7fffffff04ff7812 */ /* 0x000fc8000784c0ff */
[----:B------:R-:W-:-:S13]  /*3250*/  PLOP3.LUT P1, PT, P1, P2, PT, 0x2f, 0xf2 ;  /* 0x0000000000f2781c */ /* 0x000fda0000f24577 */
[----:B------:R-:W-:Y:S05]  /*3260*/  @P1 BRA `(.L_x_31) ;  /* 0x0000000400181947 */ /* 0x000fea0003800000 */
[----:B------:R-:W-:-:S04]  /*3270*/  LOP3.LUT P1, RZ, R5, 0x7fffffff, RZ, 0xc0, !PT ;  /* 0x7fffffff05ff7812 */ /* 0x000fc8000782c0ff */
[----:B------:R-:W-:-:S13]  /*3280*/  PLOP3.LUT P0, PT, P0, P1, PT, 0x2f, 0xf2 ;  /* 0x0000000000f2781c */ /* 0x000fda0000702577 */
[----:B------:R-:W-:Y:S05]  /*3290*/  @P0 BRA `(.L_x_32) ;  /* 0x0000000400000947 */ /* 0x000fea0003800000 */
[----:B------:R-:W-:Y:S02]  /*32a0*/  ISETP.GE.AND P0, PT, R0, RZ, PT ;  /* 0x000000ff0000720c */ /* 0x000fe40003f06270 */
[----:B------:R-:W-:-:S11]  /*32b0*/  ISETP.GE.AND P1, PT, R6, RZ, PT ;  /* 0x000000ff0600720c */ /* 0x000fd60003f26270 */
[----:B------:R-:W-:Y:S02]  /*32c0*/  @P0 IMAD.MOV.U32 R2, RZ, RZ, RZ ;  /* 0x000000ffff020224 */ /* 0x000fe400078e00ff */
[----:B------:R-:W-:Y:S01]  /*32d0*/  @!P0 FFMA R4, R4, 1.84467440737095516160e+19, RZ ;  /* 0x5f80000004048823 */ /* 0x000fe200000000ff */
[----:B------:R-:W-:Y:S02]  /*32e0*/  @!P0 IMAD.MOV.U32 R2, RZ, RZ, -0x40 ;  /* 0xffffffc0ff028424 */ /* 0x000fe400078e00ff */
[----:B------:R-:W-:-:S03]  /*32f0*/  @!P1 FFMA R5, R5, 1.84467440737095516160e+19, RZ ;  /* 0x5f80000005059823 */ /* 0x000fc600000000ff */
[----:B------:R-:W-:-:S07]  /*3300*/  @!P1 IADD3 R2, PT, PT, R2, 0x40, RZ ;  /* 0x0000004002029810 */ /* 0x000fce0007ffe0ff */
.L_x_28:
[----:B------:R-:W-:Y:S01]  /*3310*/  LEA R0, R8, 0xc0800000, 0x17 ;  /* 0xc080000008007811 */ /* 0x000fe200078eb8ff */
[----:B------:R-:W-:Y:S01]  /*3320*/  VIADD R3, R3, 0xffffff81 ;  /* 0xffffff8103037836 */ /* 0x000fe20000000000 */
[----:B------:R-:W-:Y:S03]  /*3330*/  BSSY.RECONVERGENT B1, `(.L_x_33) ;  /* 0x0000035000017945 */ /* 0x000fe60003800200 */
[----:B------:R-:W-:Y:S02]  /*3340*/  IMAD.IADD R5, R5, 0x1, -R0 ;  /* 0x0000000105057824 */ /* 0x000fe400078e0a00 */
[C---:B------:R-:W-:Y:S01]  /*3350*/  IMAD R0, R3.reuse, -0x800000, R4 ;  /* 0xff80000003007824 */ /* 0x040fe200078e0204 */
[----:B------:R-:W-:Y:S01]  /*3360*/  IADD3 R3, PT, PT, R3, 0x7f, -R8 ;  /* 0x0000007f03037810 */ /* 0x000fe20007ffe808 */
[----:B------:R-:W0:Y:S01]  /*3370*/  MUFU.RCP R6, R5 ;  /* 0x0000000500067308 */ /* 0x000e220000001000 */
[----:B------:R-:W-:-:S02]  /*3380*/  FADD.FTZ R7, -R5, -RZ ;  /* 0x800000ff05077221 */ /* 0x000fc40000010100 */
[----:B------:R-:W-:Y:S02]  /*3390*/  IADD3 R3, PT, PT, R3, R2, RZ ;  /* 0x0000000203037210 */ /* 0x000fe40007ffe0ff */
[----:B0-----:R-:W-:-:S04]  /*33a0*/  FFMA R9, R6, R7, 1 ;  /* 0x3f80000006097423 */ /* 0x001fc80000000007 */
[----:B------:R-:W-:-:S04]  /*33b0*/  FFMA R11, R6, R9, R6 ;  /* 0x00000009060b7223 */ /* 0x000fc80000000006 */
[----:B------:R-:W-:-:S04]  /*33c0*/  FFMA R4, R0, R11, RZ ;  /* 0x0000000b00047223 */ /* 0x000fc800000000ff */
[----:B------:R-:W-:-:S04]  /*33d0*/  FFMA R9, R7, R4, R0 ;  /* 0x0000000407097223 */ /* 0x000fc80000000000 */
[----:B------:R-:W-:-:S04]  /*33e0*/  FFMA R6, R11, R9, R4 ;  /* 0x000000090b067223 */ /* 0x000fc80000000004 */
[----:B------:R-:W-:-:S04]  /*33f0*/  FFMA R7, R7, R6, R0 ;  /* 0x0000000607077223 */ /* 0x000fc80000000000 */
[----:B------:R-:W-:-:S05]  /*3400*/  FFMA R4, R11, R7, R6 ;  /* 0x000000070b047223 */ /* 0x000fca0000000006 */
[----:B------:R-:W-:-:S04]  /*3410*/  SHF.R.U32.HI R0, RZ, 0x17, R4 ;  /* 0x00000017ff007819 */ /* 0x000fc80000011604 */
[----:B------:R-:W-:-:S05]  /*3420*/  LOP3.LUT R0, R0, 0xff, RZ, 0xc0, !PT ;  /* 0x000000ff00007812 */ /* 0x000fca00078ec0ff */
[----:B------:R-:W-:-:S04]  /*3430*/  IMAD.IADD R8, R0, 0x1, R3 ;  /* 0x0000000100087824 */ /* 0x000fc800078e0203 */
[----:B------:R-:W-:-:S05]  /*3440*/  VIADD R0, R8, 0xffffffff ;  /* 0xffffffff08007836 */ /* 0x000fca0000000000 */
[----:B------:R-:W-:-:S13]  /*3450*/  ISETP.GE.U32.AND P0, PT, R0, 0xfe, PT ;  /* 0x000000fe0000780c */ /* 0x000fda0003f06070 */
[----:B------:R-:W-:Y:S05]  /*3460*/  @!P0 BRA `(.L_x_34) ;  /* 0x0000000000808947 */ /* 0x000fea0003800000 */
[----:B------:R-:W-:-:S13]  /*3470*/  ISETP.GT.AND P0, PT, R8, 0xfe, PT ;  /* 0x000000fe0800780c */ /* 0x000fda0003f04270 */
[----:B------:R-:W-:Y:S05]  /*3480*/  @P0 BRA `(.L_x_35) ;  /* 0x00000000006c0947 */ /* 0x000fea0003800000 */
[----:B------:R-:W-:-:S13]  /*3490*/  ISETP.GE.AND P0, PT, R8, 0x1, PT ;  /* 0x000000010800780c */ /* 0x000fda0003f06270 */
[----:B------:R-:W-:Y:S05]  /*34a0*/  @P0 BRA `(.L_x_36) ;  /* 0x0000000000740947 */ /* 0x000fea0003800000 */
[----:B------:R-:W-:Y:S02]  /*34b0*/  ISETP.GE.AND P0, PT, R8, -0x18, PT ;  /* 0xffffffe80800780c */ /* 0x000fe40003f06270 */
[----:B------:R-:W-:-:S11]  /*34c0*/  LOP3.LUT R4, R4, 0x80000000, RZ, 0xc0, !PT ;  /* 0x8000000004047812 */ /* 0x000fd600078ec0ff */
[----:B------:R-:W-:Y:S05]  /*34d0*/  @!P0 BRA `(.L_x_36) ;  /* 0x0000000000688947 */ /* 0x000fea0003800000 */
[CCC-:B------:R-:W-:Y:S01]  /*34e0*/  FFMA.RZ R0, R11.reuse, R7.reuse, R6.reuse ;  /* 0x000000070b007223 */ /* 0x1c0fe2000000c006 */
[C---:B------:R-:W-:Y:S01]  /*34f0*/  IADD3 R5, PT, PT, R8.reuse, 0x20, RZ ;  /* 0x0000002008057810 */ /* 0x040fe20007ffe0ff */
[CCC-:B------:R-:W-:Y:S01]  /*3500*/  FFMA.RM R3, R11.reuse, R7.reuse, R6.reuse ;  /* 0x000000070b037223 */ /* 0x1c0fe20000004006 */
[----:B------:R-:W-:Y:S02]  /*3510*/  ISETP.NE.AND P2, PT, R8, RZ, PT ;  /* 0x000000ff0800720c */ /* 0x000fe40003f45270 */
[----:B------:R-:W-:Y:S01]  /*3520*/  LOP3.LUT R2, R0, 0x7fffff, RZ, 0xc0, !PT ;  /* 0x007fffff00027812 */ /* 0x000fe200078ec0ff */
[----:B------:R-:W-:Y:S01]  /*3530*/  FFMA.RP R0, R11, R7, R6 ;  /* 0x000000070b007223 */ /* 0x000fe20000008006 */
[----:B------:R-:W-:Y:S01]  /*3540*/  IMAD.MOV R6, RZ, RZ, -R8 ;  /* 0x000000ffff067224 */ /* 0x000fe200078e0a08 */
[----:B------:R-:W-:Y:S02]  /*3550*/  ISETP.NE.AND P1, PT, R8, RZ, PT ;  /* 0x000000ff0800720c */ /* 0x000fe40003f25270 */
[----:B------:R-:W-:-:S02]  /*3560*/  LOP3.LUT R2, R2, 0x800000, RZ, 0xfc, !PT ;  /* 0x0080000002027812 */ /* 0x000fc400078efcff */
[----:B------:R-:W-:Y:S02]  /*3570*/  FSETP.NEU.FTZ.AND P0, PT, R0, R3, PT ;  /* 0x000000030000720b */ /* 0x000fe40003f1d000 */
[----:B------:R-:W-:Y:S02]  /*3580*/  SHF.L.U32 R5, R2, R5, RZ ;  /* 0x0000000502057219 */ /* 0x000fe400000006ff */
[----:B------:R-:W-:Y:S02]  /*3590*/  SEL R3, R6, RZ, P2 ;  /* 0x000000ff06037207 */ /* 0x000fe40001000000 */
[----:B------:R-:W-:Y:S02]  /*35a0*/  ISETP.NE.AND P1, PT, R5, RZ, P1 ;  /* 0x000000ff0500720c */ /* 0x000fe40000f25270 */
[----:B------:R-:W-:Y:S02]  /*35b0*/  SHF.R.U32.HI R3, RZ, R3, R2 ;  /* 0x00000003ff037219 */ /* 0x000fe40000011602 */
[----:B------:R-:W-:-:S02]  /*35c0*/  PLOP3.LUT P0, PT, P0, P1, PT, 0xf8, 0x8f ;  /* 0x00000000008f781c */ /* 0x000fc40000703f70 */
[----:B------:R-:W-:Y:S02]  /*35d0*/  SHF.R.U32.HI R5, RZ, 0x1, R3 ;  /* 0x00000001ff057819 */ /* 0x000fe40000011603 */
[----:B------:R-:W-:-:S04]  /*35e0*/  SEL R0, RZ, 0x1, !P0 ;  /* 0x00000001ff007807 */ /* 0x000fc80004000000 */
[----:B------:R-:W-:-:S04]  /*35f0*/  LOP3.LUT R0, R0, 0x1, R5, 0xf8, !PT ;  /* 0x0000000100007812 */ /* 0x000fc800078ef805 */
[----:B------:R-:W-:-:S05]  /*3600*/  LOP3.LUT R0, R0, R3, RZ, 0xc0, !PT ;  /* 0x0000000300007212 */ /* 0x000fca00078ec0ff */
[----:B------:R-:W-:-:S05]  /*3610*/  IMAD.IADD R5, R5, 0x1, R0 ;  /* 0x0000000105057824 */ /* 0x000fca00078e0200 */
[----:B------:R-:W-:Y:S01]  /*3620*/  LOP3.LUT R4, R5, R4, RZ, 0xfc, !PT ;  /* 0x0000000405047212 */ /* 0x000fe200078efcff */
[----:B------:R-:W-:Y:S06]  /*3630*/  BRA `(.L_x_36) ;  /* 0x0000000000107947 */ /* 0x000fec0003800000 */
.L_x_35:
[----:B------:R-:W-:-:S04]  /*3640*/  LOP3.LUT R4, R4, 0x80000000, RZ, 0xc0, !PT ;  /* 0x8000000004047812 */ /* 0x000fc800078ec0ff */
[----:B------:R-:W-:Y:S01]  /*3650*/  LOP3.LUT R4, R4, 0x7f800000, RZ, 0xfc, !PT ;  /* 0x7f80000004047812 */ /* 0x000fe200078efcff */
[----:B------:R-:W-:Y:S06]  /*3660*/  BRA `(.L_x_36) ;  /* 0x0000000000047947 */ /* 0x000fec0003800000 */
.L_x_34:
[----:B------:R-:W-:-:S07]  /*3670*/  LEA R4, R3, R4, 0x17 ;  /* 0x0000000403047211 */ /* 0x000fce00078eb8ff */
.L_x_36:
[----:B------:R-:W-:Y:S05]  /*3680*/  BSYNC.RECONVERGENT B1 ;  /* 0x0000000000017941 */ /* 0x000fea0003800200 */
.L_x_33:
[----:B------:R-:W-:Y:S05]  /*3690*/  BRA `(.L_x_37) ;  /* 0x0000000000207947 */ /* 0x000fea0003800000 */
.L_x_32:
[----:B------:R-:W-:-:S04]  /*36a0*/  LOP3.LUT R4, R5, 0x80000000, R4, 0x48, !PT ;  /* 0x8000000005047812 */ /* 0x000fc800078e4804 */
[----:B------:R-:W-:Y:S01]  /*36b0*/  LOP3.LUT R4, R4, 0x7f800000, RZ, 0xfc, !PT ;  /* 0x7f80000004047812 */ /* 0x000fe200078efcff */
[----:B------:R-:W-:Y:S06]  /*36c0*/  BRA `(.L_x_37) ;  /* 0x0000000000147947 */ /* 0x000fec0003800000 */
.L_x_31:
[----:B------:R-:W-:Y:S01]  /*36d0*/  LOP3.LUT R4, R5, 0x80000000, R4, 0x48, !PT ;  /* 0x8000000005047812 */ /* 0x000fe200078e4804 */
[----:B------:R-:W-:Y:S06]  /*36e0*/  BRA `(.L_x_37) ;  /* 0x00000000000c7947 */ /* 0x000fec0003800000 */
.L_x_30:
[----:B------:R-:W0:Y:S01]  /*36f0*/  MUFU.RSQ R4, -QNAN ;  /* 0xffc0000000047908 */ /* 0x000e220000001400 */
[----:B------:R-:W-:Y:S05]  /*3700*/  BRA `(.L_x_37) ;  /* 0x0000000000047947 */ /* 0x000fea0003800000 */
.L_x_29:
[----:B------:R-:W-:-:S07]  /*3710*/  FADD.FTZ R4, R4, R5 ;  /* 0x0000000504047221 */ /* 0x000fce0000010000 */
.L_x_37:
[----:B------:R-:W-:Y:S05]  /*3720*/  BSYNC.RECONVERGENT B0 ;  /* 0x0000000000007941 */ /* 0x000fea0003800200 */
.L_x_27:
[----:B------:R1:W0:Y:S02]  /*3730*/  LDL R2, [R1] ;  /* 0x0000000001027983 */ /* 0x0002240000100800 */
[----:B-1----:R-:W-:Y:S01]  /*3740*/  VIADD R1, R1, 0x8 ;  /* 0x0000000801017836 */ /* 0x002fe20000000000 */
[----:B0-----:R-:W-:Y:S06]  /*3750*/  RET.REL.NODEC R20 `(_Z21b_spline_curve_kernelPfiiS_iS_) ;  /* 0xffffffc814287950 */ /* 0x001fec0003c3ffff */
.L_x_38:
[----:B------:R-:W-:-:S00]  /*3760*/  BRA `(.L_x_38) ;  /* 0xfffffffc00fc7947 */ /* 0x000fc0000383ffff */
[----:B------:R-:W-:-:S00]  /*3770*/  NOP ;  /* 0x0000000000007918 */ /* 0x000fc00000000000 */
        /* <DEDUP_REMOVED lines=8> */
.L_x_40:


//--------------------- .nv.global.init           --------------------------
	.section	.nv.global.init,"aw",@progbits
	.align	4
.nv.global.init:
	.type		__cudart_i2opi_f,@object
	.size		__cudart_i2opi_f,(.L_0 - __cudart_i2opi_f)
__cudart_i2opi_f:
        /*0000*/ 	.byte	0x41, 0x90, 0x43, 0x3c, 0x99, 0x95, 0x62, 0xdb, 0xc0, 0xdd, 0x34, 0xf5, 0xd1, 0x57, 0x27, 0xfc
        /*0010*/ 	.byte	0x29, 0x15, 0x44, 0x4e, 0x6e, 0x83, 0xf9, 0xa2
.L_0:


//--------------------- .nv.shared.reserved.0     --------------------------
	.section	.nv.shared.reserved.0,"aw",@nobits
	.weak		__nv_reservedSMEM_offset_0_alias
	.size		__nv_reservedSMEM_offset_0_alias, 0, 64
	.other		__nv_reservedSMEM_offset_0_alias,@"STO_CUDA_RESERVED_SHARED STV_DEFAULT"
__nv_reservedSMEM_offset_0_alias:
	.zero		0
	.zero		64


//--------------------- .nv.constant0._Z21b_spline_curve_kernelPfiiS_iS_ --------------------------
	.section	.nv.constant0._Z21b_spline_curve_kernelPfiiS_iS_,"a",@progbits
	.sectionflags	@""
	.align	4
.nv.constant0._Z21b_spline_curve_kernelPfiiS_iS_:
	.zero		936


//--------------------- SYMBOLS --------------------------

	.type		.nv.reservedSmem.offset0,@object
	.size		.nv.reservedSmem.offset0,0x4
